	.headerflags	@"EF_CUDA_TEXMODE_UNIFIED EF_CUDA_64BIT_ADDRESS EF_CUDA_SM80 EF_CUDA_VIRTUAL_SM(EF_CUDA_SM80)"
	.elftype	@"ET_EXEC"


//--------------------- .nv.info                  --------------------------
	.section	.nv.info,"",@"SHT_CUDA_INFO"
	.align	4


	//----- nvinfo : EIATTR_REGCOUNT
	.align		4
        /*0000*/ 	.byte	0x04, 0x2f
        /*0002*/ 	.short	(.L_1 - .L_0)
	.align		4
.L_0:
        /*0004*/ 	.word	index@(matmul_kernel)
        /*0008*/ 	.word	0x000000ff


	//----- nvinfo : EIATTR_FRAME_SIZE
	.align		4
.L_1:
        /*000c*/ 	.byte	0x04, 0x11
        /*000e*/ 	.short	(.L_3 - .L_2)
	.align		4
.L_2:
        /*0010*/ 	.word	index@(matmul_kernel)
        /*0014*/ 	.word	0x00000008


	//----- nvinfo : EIATTR_MIN_STACK_SIZE
	.align		4
.L_3:
        /*0018*/ 	.byte	0x04, 0x12
        /*001a*/ 	.short	(.L_5 - .L_4)
	.align		4
.L_4:
        /*001c*/ 	.word	index@(matmul_kernel)
        /*0020*/ 	.word	0x00000008
.L_5:


//--------------------- .nv.info.matmul_kernel    --------------------------
	.section	.nv.info.matmul_kernel,"",@"SHT_CUDA_INFO"
	.sectionflags	@""
	.align	4


	//----- nvinfo : EIATTR_CUDA_API_VERSION
	.align		4
        /*0000*/ 	.byte	0x04, 0x37
        /*0002*/ 	.short	(.L_7 - .L_6)
.L_6:
        /*0004*/ 	.word	0x00000080


	//----- nvinfo : EIATTR_SW2861232_WAR
	.align		4
.L_7:
        /*0008*/ 	.byte	0x01, 0x35
	.zero		2


	//----- nvinfo : EIATTR_PARAM_CBANK
	.align		4
        /*000c*/ 	.byte	0x04, 0x0a
        /*000e*/ 	.short	(.L_9 - .L_8)
	.align		4
.L_8:
        /*0010*/ 	.word	index@(.nv.constant0.matmul_kernel)
        /*0014*/ 	.short	0x0160
        /*0016*/ 	.short	0x0038


	//----- nvinfo : EIATTR_CBANK_PARAM_SIZE
	.align		4
.L_9:
        /*0018*/ 	.byte	0x03, 0x19
        /*001a*/ 	.short	0x0038


	//----- nvinfo : EIATTR_KPARAM_INFO
	.align		4
        /*001c*/ 	.byte	0x04, 0x17
        /*001e*/ 	.short	(.L_11 - .L_10)
.L_10:
        /*0020*/ 	.word	0x00000000
        /*0024*/ 	.short	0x0008
        /*0026*/ 	.short	0x0030
        /*0028*/ 	.byte	0x00, 0xf4, 0x21, 0x00


	//----- nvinfo : EIATTR_KPARAM_INFO
	.align		4
.L_11:
        /*002c*/ 	.byte	0x04, 0x17
        /*002e*/ 	.short	(.L_13 - .L_12)
.L_12:
        /*0030*/ 	.word	0x00000000
        /*0034*/ 	.short	0x0007
        /*0036*/ 	.short	0x0028
        /*0038*/ 	.byte	0x00, 0xf0, 0x11, 0x00


	//----- nvinfo : EIATTR_KPARAM_INFO
	.align		4
.L_13:
        /*003c*/ 	.byte	0x04, 0x17
        /*003e*/ 	.short	(.L_15 - .L_14)
.L_14:
        /*0040*/ 	.word	0x00000000
        /*0044*/ 	.short	0x0006
        /*0046*/ 	.short	0x0024
        /*0048*/ 	.byte	0x00, 0xf0, 0x11, 0x00


	//----- nvinfo : EIATTR_KPARAM_INFO
	.align		4
.L_15:
        /*004c*/ 	.byte	0x04, 0x17
        /*004e*/ 	.short	(.L_17 - .L_16)
.L_16:
        /*0050*/ 	.word	0x00000000
        /*0054*/ 	.short	0x0005
        /*0056*/ 	.short	0x0020
        /*0058*/ 	.byte	0x00, 0xf0, 0x11, 0x00


	//----- nvinfo : EIATTR_KPARAM_INFO
	.align		4
.L_17:
        /*005c*/ 	.byte	0x04, 0x17
        /*005e*/ 	.short	(.L_19 - .L_18)
.L_18:
        /*0060*/ 	.word	0x00000000
        /*0064*/ 	.short	0x0004
        /*0066*/ 	.short	0x001c
        /*0068*/ 	.byte	0x00, 0xf0, 0x11, 0x00


	//----- nvinfo : EIATTR_KPARAM_INFO
	.align		4
.L_19:
        /*006c*/ 	.byte	0x04, 0x17
        /*006e*/ 	.short	(.L_21 - .L_20)
.L_20:
        /*0070*/ 	.word	0x00000000
        /*0074*/ 	.short	0x0003
        /*0076*/ 	.short	0x0018
        /*0078*/ 	.byte	0x00, 0xf0, 0x11, 0x00


	//----- nvinfo : EIATTR_KPARAM_INFO
	.align		4
.L_21:
        /*007c*/ 	.byte	0x04, 0x17
        /*007e*/ 	.short	(.L_23 - .L_22)
.L_22:
        /*0080*/ 	.word	0x00000000
        /*0084*/ 	.short	0x0002
        /*0086*/ 	.short	0x0010
        /*0088*/ 	.byte	0x00, 0xf4, 0x21, 0x00


	//----- nvinfo : EIATTR_KPARAM_INFO
	.align		4
.L_23:
        /*008c*/ 	.byte	0x04, 0x17
        /*008e*/ 	.short	(.L_25 - .L_24)
.L_24:
        /*0090*/ 	.word	0x00000000
        /*0094*/ 	.short	0x0001
        /*0096*/ 	.short	0x0008
        /*0098*/ 	.byte	0x00, 0xf4, 0x21, 0x00


	//----- nvinfo : EIATTR_KPARAM_INFO
	.align		4
.L_25:
        /*009c*/ 	.byte	0x04, 0x17
        /*009e*/ 	.short	(.L_27 - .L_26)
.L_26:
        /*00a0*/ 	.word	0x00000000
        /*00a4*/ 	.short	0x0000
        /*00a6*/ 	.short	0x0000
        /*00a8*/ 	.byte	0x00, 0xf4, 0x21, 0x00


	//----- nvinfo : EIATTR_MAXREG_COUNT
	.align		4
.L_27:
        /*00ac*/ 	.byte	0x03, 0x1b
        /*00ae*/ 	.short	0x00ff


	//----- nvinfo : EIATTR_ANNOTATIONS
	.align		4
        /*00b0*/ 	.byte	0x04, 0x55
        /*00b2*/ 	.short	(.L_29 - .L_28)


	//   ....[0]....
.L_28:
        /*00b4*/ 	.word	0x00000001
        /*00b8*/ 	.byte	0xc0, 0x19, 0x00, 0x00, 0x01, 0x00, 0x00, 0x00, 0x10, 0x1f, 0x00, 0x00, 0x01, 0x00, 0x00, 0x00
        /*00c8*/ 	.byte	0xd0, 0x53, 0x00, 0x00


	//----- nvinfo : EIATTR_EXIT_INSTR_OFFSETS
	.align		4
.L_29:
        /*00cc*/ 	.byte	0x04, 0x1c
        /*00ce*/ 	.short	(.L_31 - .L_30)


	//   ....[0]....
.L_30:
        /*00d0*/ 	.word	0x00006230


	//   ....[1]....
        /*00d4*/ 	.word	0x00006290


	//----- nvinfo : EIATTR_REQNTID
	.align		4
.L_31:
        /*00d8*/ 	.byte	0x04, 0x10
        /*00da*/ 	.short	(.L_33 - .L_32)
.L_32:
        /*00dc*/ 	.word	0x00000100
        /*00e0*/ 	.word	0x00000001
        /*00e4*/ 	.word	0x00000001
.L_33:


//--------------------- .nv.callgraph             --------------------------
	.section	.nv.callgraph,"",@"SHT_CUDA_CALLGRAPH"
	.align	4
	.sectionentsize	8
	.align		4
        /*0000*/ 	.word	0x00000000
	.align		4
        /*0004*/ 	.word	0xffffffff
	.align		4
        /*0008*/ 	.word	0x00000000
	.align		4
        /*000c*/ 	.word	0xfffffffe
	.align		4
        /*0010*/ 	.word	0x00000000
	.align		4
        /*0014*/ 	.word	0xfffffffd
	.align		4
        /*0018*/ 	.word	0x00000000
	.align		4
        /*001c*/ 	.word	0xfffffffc


//--------------------- .nv.rel.action            --------------------------
	.section	.nv.rel.action,"",@"SHT_CUDA_RELOCINFO"
	.align	8
	.sectionentsize	8
        /*0000*/ 	.byte	0x73, 0x00, 0x00, 0x00, 0x00, 0x00, 0x00, 0x00, 0x00, 0x00, 0x00, 0x11, 0x25, 0x00, 0x05, 0x36


//--------------------- .nv.constant0.matmul_kernel --------------------------
	.section	.nv.constant0.matmul_kernel,"a",@progbits
	.sectionflags	@""
	.align	4
.nv.constant0.matmul_kernel:
	.zero		408


//--------------------- .text.matmul_kernel       --------------------------
	.section	.text.matmul_kernel,"ax",@progbits
	.sectionflags	@"SHF_BARRIERS=1"
	.sectioninfo	@"SHI_REGISTERS=255"
	.align	128
        .global         matmul_kernel
        .type           matmul_kernel,@function
        .size           matmul_kernel,(.L_x_5 - matmul_kernel)
        .other          matmul_kernel,@"STO_CUDA_ENTRY STV_DEFAULT"
matmul_kernel:
.text.matmul_kernel:
[----:B------:R-:W-:Y:S02]  /*0000*/  IMAD.MOV.U32 R1, RZ, RZ, c[0x0][0x28] ;  /* 0x00000a00ff017624 */ /* 0x000fe400078e00ff */
[----:B------:R-:W-:Y:S01]  /*0010*/  ULDC.64 UR6, c[0x0][0x178] ;  /* 0x00005e0000067ab9 */ /* 0x000fe20000000a00 */
[----:B------:R-:W1:Y:S01]  /*0020*/  S2R R4, SR_CTAID.X ;  /* 0x0000000000047919 */ /* 0x000e620000002500 */
[----:B------:R-:W-:Y:S01]  /*0030*/  UIADD3 UR6, UR6, 0xff, URZ ;  /* 0x000000ff06067890 */ /* 0x000fe2000fffe03f */
[----:B------:R-:W-:Y:S01]  /*0040*/  ISETP.NE.AND P4, PT, RZ, c[0x0][0x178], PT ;  /* 0x00005e00ff007a0c */ /* 0x000fe20003f85270 */
[----:B------:R-:W-:Y:S01]  /*0050*/  IMAD.MOV.U32 R51, RZ, RZ, 0x2 ;  /* 0x00000002ff337424 */ /* 0x000fe200078e00ff */
[----:B------:R-:W2:Y:S01]  /*0060*/  S2R R43, SR_TID.X ;  /* 0x00000000002b7919 */ /* 0x000ea20000002100 */
[----:B------:R-:W-:Y:S01]  /*0070*/  USHF.R.S32.HI UR4, URZ, 0x1f, UR6 ;  /* 0x0000001f3f047899 */ /* 0x000fe20008011406 */
[----:B------:R-:W-:Y:S01]  /*0080*/  IMAD.MOV.U32 R28, RZ, RZ, c[0x0][0x184] ;  /* 0x00006100ff1c7624 */ /* 0x000fe200078e00ff */
[----:B------:R-:W-:Y:S01]  /*0090*/  ULDC.64 UR18, c[0x0][0x118] ;  /* 0x0000460000127ab9 */ /* 0x000fe20000000a00 */
[----:B------:R-:W-:Y:S01]  /*00a0*/  IADD3 R1, R1, -0x8, RZ ;  /* 0xfffffff801017810 */ /* 0x000fe20007ffe0ff */
[----:B------:R-:W-:-:S04]  /*00b0*/  ULEA.HI UR4, UR4, UR6, URZ, 0x8 ;  /* 0x0000000604047291 */ /* 0x000fc8000f8f403f */
[----:B------:R-:W-:-:S04]  /*00c0*/  USHF.R.S32.HI UR4, URZ, 0x8, UR4 ;  /* 0x000000083f047899 */ /* 0x000fc80008011404 */
[----:B------:R-:W-:-:S03]  /*00d0*/  USHF.L.U32 UR6, UR4, 0x3, URZ ;  /* 0x0000000304067899 */ /* 0x000fc6000800063f */
[----:B------:R-:W-:-:S03]  /*00e0*/  UMOV UR4, URZ ;  /* 0x0000003f00047c82 */ /* 0x000fc60008000000 */
[----:B------:R-:W-:Y:S01]  /*00f0*/  IMAD.U32 R3, RZ, RZ, UR6 ;  /* 0x00000006ff037e24 */ /* 0x000fe2000f8e00ff */
[----:B-1----:R-:W-:-:S04]  /*0100*/  IABS R4, R4 ;  /* 0x0000000400047213 */ /* 0x002fc80000000000 */
[-C--:B------:R-:W-:Y:S01]  /*0110*/  IABS R5, R3.reuse ;  /* 0x0000000300057213 */ /* 0x080fe20000000000 */
[C---:B--2---:R-:W-:Y:S01]  /*0120*/  IMAD.SHL.U32 R8, R43.reuse, 0x8, RZ ;  /* 0x000000082b087824 */ /* 0x044fe200078e00ff */
[----:B------:R-:W-:Y:S01]  /*0130*/  IABS R6, R3 ;  /* 0x0000000300067213 */ /* 0x000fe20000000000 */
[----:B------:R-:W-:Y:S01]  /*0140*/  IMAD.MOV.U32 R3, RZ, RZ, R4 ;  /* 0x000000ffff037224 */ /* 0x000fe200078e0004 */
[----:B------:R-:W1:Y:S01]  /*0150*/  R2UR UR11, R5 ;  /* 0x00000000050b73c2 */ /* 0x000e6200000e0000 */
[----:B------:R-:W-:Y:S02]  /*0160*/  LEA.HI R12, R43, 0x18, RZ, 0x1b ;  /* 0x000000182b0c7811 */ /* 0x000fe400078fd8ff */
[----:B------:R-:W-:Y:S01]  /*0170*/  IMAD.MOV R4, RZ, RZ, -R6 ;  /* 0x000000ffff047224 */ /* 0x000fe200078e0a06 */
[----:B------:R-:W-:Y:S02]  /*0180*/  LOP3.LUT R198, R8, 0xf8, RZ, 0xc0, !PT ;  /* 0x000000f808c67812 */ /* 0x000fe400078ec0ff */
[----:B------:R-:W-:-:S02]  /*0190*/  SHF.R.U32.HI R197, RZ, 0x5, R43 ;  /* 0x00000005ffc57819 */ /* 0x000fc4000001162b */
[----:B------:R-:W2:Y:S01]  /*01a0*/  R2UR UR9, R3 ;  /* 0x00000000030973c2 */ /* 0x000ea200000e0000 */
[----:B------:R-:W-:Y:S02]  /*01b0*/  LOP3.LUT R32, R8, 0x78, RZ, 0xc0, !PT ;  /* 0x0000007808207812 */ /* 0x000fe400078ec0ff */
[----:B------:R-:W-:Y:S02]  /*01c0*/  SGXT.U32 R197, R197, 0x3 ;  /* 0x00000003c5c5781a */ /* 0x000fe40000000000 */
[----:B------:R-:W-:Y:S02]  /*01d0*/  ISETP.GE.AND P1, PT, R32, c[0x0][0x17c], PT ;  /* 0x00005f0020007a0c */ /* 0x000fe40003f26270 */
[C---:B------:R-:W-:Y:S01]  /*01e0*/  LOP3.LUT R39, R197.reuse, 0x10, RZ, 0xfc, !PT ;  /* 0x00000010c5277812 */ /* 0x040fe200078efcff */
[----:B------:R-:W3:Y:S01]  /*01f0*/  R2UR UR10, R4 ;  /* 0x00000000040a73c2 */ /* 0x000ee200000e0000 */
[----:B------:R-:W-:Y:S02]  /*0200*/  LOP3.LUT R33, R197, 0x8, RZ, 0xfc, !PT ;  /* 0x00000008c5217812 */ /* 0x000fe400078efcff */
[----:B------:R-:W-:-:S02]  /*0210*/  ISETP.GE.AND P6, PT, R39, c[0x0][0x17c], PT ;  /* 0x00005f0027007a0c */ /* 0x000fc40003fc6270 */
[----:B------:R-:W-:Y:S02]  /*0220*/  ISETP.GE.AND P5, PT, R33, c[0x0][0x17c], PT ;  /* 0x00005f0021007a0c */ /* 0x000fe40003fa6270 */
[C---:B------:R-:W-:Y:S01]  /*0230*/  LOP3.LUT R41, R197.reuse, 0x20, RZ, 0xfc, !PT ;  /* 0x00000020c5297812 */ /* 0x040fe200078efcff */
[----:B-1----:R-:W1:Y:S01]  /*0240*/  I2F.RP R0, UR11 ;  /* 0x0000000b00007d06 */ /* 0x002e620008209400 */
[----:B------:R-:W-:Y:S02]  /*0250*/  SHF.R.U32.HI R38, RZ, 0x2, R43 ;  /* 0x00000002ff267819 */ /* 0x000fe4000001162b */
[C---:B------:R-:W-:Y:S02]  /*0260*/  LOP3.LUT R50, R197.reuse, 0x28, RZ, 0xfc, !PT ;  /* 0x00000028c5327812 */ /* 0x040fe400078efcff */
[----:B------:R-:W-:Y:S02]  /*0270*/  LOP3.LUT R49, R197, 0x30, RZ, 0xfc, !PT ;  /* 0x00000030c5317812 */ /* 0x000fe400078efcff */
[----:B------:R-:W-:-:S02]  /*0280*/  LEA.HI R31, R43, 0x38, RZ, 0x1b ;  /* 0x000000382b1f7811 */ /* 0x000fc400078fd8ff */
[C---:B------:R-:W-:Y:S02]  /*0290*/  LOP3.LUT R47, R197.reuse, 0x40, RZ, 0xfc, !PT ;  /* 0x00000040c52f7812 */ /* 0x040fe400078efcff */
[C---:B------:R-:W-:Y:S02]  /*02a0*/  LOP3.LUT R46, R197.reuse, 0x48, RZ, 0xfc, !PT ;  /* 0x00000048c52e7812 */ /* 0x040fe400078efcff */
[----:B------:R-:W-:Y:S02]  /*02b0*/  LOP3.LUT R45, R197, 0x50, RZ, 0xfc, !PT ;  /* 0x00000050c52d7812 */ /* 0x000fe400078efcff */
[----:B------:R-:W-:Y:S01]  /*02c0*/  LEA.HI R34, R43, 0x58, RZ, 0x1b ;  /* 0x000000582b227811 */ /* 0x000fe200078fd8ff */
[----:B-1----:R-:W1:Y:S01]  /*02d0*/  MUFU.RCP R0, R0 ;  /* 0x0000000000007308 */ /* 0x002e620000001000 */
[C---:B------:R-:W-:Y:S02]  /*02e0*/  LOP3.LUT R44, R197.reuse, 0x60, RZ, 0xfc, !PT ;  /* 0x00000060c52c7812 */ /* 0x040fe400078efcff */
[----:B------:R-:W-:-:S02]  /*02f0*/  LOP3.LUT R40, R197, 0x68, RZ, 0xfc, !PT ;  /* 0x00000068c5287812 */ /* 0x000fc400078efcff */
[----:B------:R-:W-:Y:S02]  /*0300*/  LOP3.LUT R42, R197, 0x70, RZ, 0xfc, !PT ;  /* 0x00000070c52a7812 */ /* 0x000fe400078efcff */
[----:B------:R-:W-:Y:S02]  /*0310*/  LEA.HI R48, R43, 0x78, RZ, 0x1b ;  /* 0x000000782b307811 */ /* 0x000fe400078fd8ff */
[----:B-1----:R-:W-:-:S06]  /*0320*/  IADD3 R2, R0, 0xffffffe, RZ ;  /* 0x0ffffffe00027810 */ /* 0x002fcc0007ffe0ff */
[----:B------:R-:W1:Y:S02]  /*0330*/  F2I.FTZ.U32.TRUNC.NTZ R2, R2 ;  /* 0x0000000200027305 */ /* 0x000e64000021f000 */
[----:B-1----:R-:W1:Y:S02]  /*0340*/  R2UR UR5, R2 ;  /* 0x00000000020573c2 */ /* 0x002e6400000e0000 */
[----:B-1----:R-:W-:-:S04]  /*0350*/  UIADD3 UR8, URZ, -UR5, URZ ;  /* 0x800000053f087290 */ /* 0x002fc8000fffe03f */
[----:B------:R-:W-:-:S04]  /*0360*/  UIMAD UR8, UR8, UR11, URZ ;  /* 0x0000000b080872a4 */ /* 0x000fc8000f8e023f */
[----:B------:R-:W-:-:S04]  /*0370*/  UIMAD.WIDE.U32 UR4, UR5, UR8, UR4 ;  /* 0x00000008050472a5 */ /* 0x000fc8000f8e0004 */
[----:B--2---:R-:W-:-:S03]  /*0380*/  UIMAD.WIDE.U32 UR4, UR5, UR9, URZ ;  /* 0x00000009050472a5 */ /* 0x004fc6000f8e003f */
[----:B------:R-:W1:Y:S01]  /*0390*/  S2UR UR8, SR_CTAID.X ;  /* 0x00000000000879c3 */ /* 0x000e620000002500 */
[----:B---3--:R-:W-:-:S04]  /*03a0*/  UIMAD UR4, UR5, UR10, UR9 ;  /* 0x0000000a050472a4 */ /* 0x008fc8000f8e0209 */
[----:B------:R-:W-:-:S11]  /*03b0*/  UISETP.GT.U32.AND UP0, UPT, UR11, UR4, UPT ;  /* 0x000000040b00728c */ /* 0x000fd6000bf04070 */
[----:B------:R-:W-:Y:S02]  /*03c0*/  @!UP0 UIADD3 UR4, UR4, -UR11, URZ ;  /* 0x8000000b04048290 */ /* 0x000fe4000fffe03f */
[----:B------:R-:W-:Y:S02]  /*03d0*/  @!UP0 UIADD3 UR5, UR5, 0x1, URZ ;  /* 0x0000000105058890 */ /* 0x000fe4000fffe03f */
[----:B------:R-:W-:Y:S02]  /*03e0*/  UISETP.GE.U32.AND UP1, UPT, UR4, UR11, UPT ;  /* 0x0000000b0400728c */ /* 0x000fe4000bf26070 */
[----:B-1----:R-:W-:-:S04]  /*03f0*/  ULOP3.LUT UR4, UR8, UR6, URZ, 0x3c, !UPT ;  /* 0x0000000608047292 */ /* 0x002fc8000f8e3c3f */
[----:B------:R-:W-:-:S05]  /*0400*/  UISETP.GE.AND UP0, UPT, UR4, URZ, UPT ;  /* 0x0000003f0400728c */ /* 0x000fca000bf06270 */
[----:B------:R-:W-:Y:S02]  /*0410*/  @UP1 UIADD3 UR5, UR5, 0x1, URZ ;  /* 0x0000000105051890 */ /* 0x000fe4000fffe03f */
[----:B------:R-:W-:Y:S02]  /*0420*/  UISETP.NE.AND UP1, UPT, UR6, URZ, UPT ;  /* 0x0000003f0600728c */ /* 0x000fe4000bf25270 */
[----:B------:R-:W-:-:S03]  /*0430*/  UMOV UR4, 0xfffffff8 ;  /* 0xfffffff800047882 */ /* 0x000fc60000000000 */
[----:B------:R-:W-:Y:S02]  /*0440*/  UMOV UR13, UR5 ;  /* 0x00000005000d7c82 */ /* 0x000fe40008000000 */
[----:B------:R-:W-:-:S04]  /*0450*/  @!UP0 UIADD3 UR13, -UR13, URZ, URZ ;  /* 0x0000003f0d0d8290 */ /* 0x000fc8000fffe13f */
[----:B------:R-:W-:-:S04]  /*0460*/  @!UP1 ULOP3.LUT UR13, URZ, UR6, URZ, 0x33, !UPT ;  /* 0x000000063f0d9292 */ /* 0x000fc8000f8e333f */
[----:B------:R-:W-:-:S04]  /*0470*/  UIMAD UR4, UR13, UR4, 0x1 ;  /* 0x000000010d0474a4 */ /* 0x000fc8000f8e0204 */
[----:B------:R-:W-:-:S04]  /*0480*/  UISETP.LT.AND UP0, UPT, UR4, 0x8, UPT ;  /* 0x000000080400788c */ /* 0x000fc8000bf01270 */
[----:B------:R-:W-:Y:S02]  /*0490*/  USEL UR14, UR4, 0x8, UP0 ;  /* 0x00000008040e7887 */ /* 0x000fe40008000000 */
[----:B------:R-:W-:-:S04]  /*04a0*/  UIADD3 UR4, -UR13, URZ, URZ ;  /* 0x0000003f0d047290 */ /* 0x000fc8000fffe13f */
[----:B------:R-:W-:Y:S01]  /*04b0*/  IABS R3, UR14 ;  /* 0x0000000e00037c13 */ /* 0x000fe20008000000 */
[----:B------:R-:W-:Y:S01]  /*04c0*/  UIMAD UR15, UR6, UR4, UR8 ;  /* 0x00000004060f72a4 */ /* 0x000fe2000f8e0208 */
[----:B------:R-:W-:Y:S02]  /*04d0*/  IABS R5, UR14 ;  /* 0x0000000e00057c13 */ /* 0x000fe40008000000 */
[----:B------:R1:W2:Y:S01]  /*04e0*/  R2UR UR10, R3 ;  /* 0x00000000030a73c2 */ /* 0x0002a200000e0000 */
[----:B------:R-:W-:Y:S02]  /*04f0*/  UMOV UR4, URZ ;  /* 0x0000003f00047c82 */ /* 0x000fe40008000000 */
[----:B------:R-:W-:Y:S01]  /*0500*/  IABS R4, UR15 ;  /* 0x0000000f00047c13 */ /* 0x000fe20008000000 */
[----:B-1----:R-:W-:-:S04]  /*0510*/  IMAD.MOV R3, RZ, RZ, -R5 ;  /* 0x000000ffff037224 */ /* 0x002fc800078e0a05 */
[----:B------:R-:W1:Y:S01]  /*0520*/  R2UR UR8, R4 ;  /* 0x00000000040873c2 */ /* 0x000e6200000e0000 */
[----:B------:R-:W-:-:S07]  /*0530*/  IABS R5, c[0x0][0x178] ;  /* 0x00005e0000057a13 */ /* 0x000fce0000000000 */
[----:B------:R3:W4:Y:S01]  /*0540*/  R2UR UR9, R3 ;  /* 0x00000000030973c2 */ /* 0x00072200000e0000 */
[----:B--2---:R-:W2:Y:S08]  /*0550*/  I2F.RP R0, UR10 ;  /* 0x0000000a00007d06 */ /* 0x004eb00008209400 */
[----:B--2---:R-:W2:Y:S02]  /*0560*/  MUFU.RCP R0, R0 ;  /* 0x0000000000007308 */ /* 0x004ea40000001000 */
[----:B--2---:R-:W-:-:S06]  /*0570*/  IADD3 R2, R0, 0xffffffe, RZ ;  /* 0x0ffffffe00027810 */ /* 0x004fcc0007ffe0ff */
[----:B------:R-:W2:Y:S08]  /*0580*/  I2F.RP R0, R5 ;  /* 0x0000000500007306 */ /* 0x000eb00000209400 */
[----:B------:R-:W5:Y:S08]  /*0590*/  F2I.FTZ.U32.TRUNC.NTZ R2, R2 ;  /* 0x0000000200027305 */ /* 0x000f70000021f000 */
[----:B--2---:R-:W2:Y:S01]  /*05a0*/  MUFU.RCP R0, R0 ;  /* 0x0000000000007308 */ /* 0x004ea20000001000 */
[----:B-----5:R2:W5:Y:S02]  /*05b0*/  R2UR UR5, R2 ;  /* 0x00000000020573c2 */ /* 0x02056400000e0000 */
[----:B--2---:R-:W-:-:S05]  /*05c0*/  IADD3 R2, R0, 0xffffffe, RZ ;  /* 0x0ffffffe00027810 */ /* 0x004fca0007ffe0ff */
[----:B---3--:R2:W3:Y:S02]  /*05d0*/  F2I.FTZ.U32.TRUNC.NTZ R3, R2 ;  /* 0x0000000200037305 */ /* 0x0084e4000021f000 */
[----:B--2---:R-:W-:Y:S01]  /*05e0*/  IMAD.MOV.U32 R2, RZ, RZ, RZ ;  /* 0x000000ffff027224 */ /* 0x004fe200078e00ff */
[----:B-----5:R-:W-:-:S04]  /*05f0*/  UIADD3 UR6, URZ, -UR5, URZ ;  /* 0x800000053f067290 */ /* 0x020fc8000fffe03f */
[----:B------:R-:W-:Y:S01]  /*0600*/  UIMAD UR6, UR6, UR10, URZ ;  /* 0x0000000a060672a4 */ /* 0x000fe2000f8e023f */
[----:B---3--:R-:W-:-:S03]  /*0610*/  IMAD.MOV R0, RZ, RZ, -R3 ;  /* 0x000000ffff007224 */ /* 0x008fc600078e0a03 */
[----:B------:R-:W-:-:S03]  /*0620*/  UIMAD.WIDE.U32 UR4, UR5, UR6, UR4 ;  /* 0x00000006050472a5 */ /* 0x000fc6000f8e0004 */
[----:B------:R-:W-:Y:S02]  /*0630*/  ULDC UR6, c[0x0][0x184] ;  /* 0x0000610000067ab9 */ /* 0x000fe40000000800 */
[----:B-1----:R-:W-:-:S04]  /*0640*/  UIMAD.WIDE.U32 UR4, UR5, UR8, URZ ;  /* 0x00000008050472a5 */ /* 0x002fc8000f8e003f */
[----:B----4-:R-:W-:Y:S02]  /*0650*/  UIMAD UR4, UR5, UR9, UR8 ;  /* 0x00000009050472a4 */ /* 0x010fe4000f8e0208 */
[----:B------:R-:W-:Y:S02]  /*0660*/  UIADD3 UR8, UR7, -0x80, URZ ;  /* 0xffffff8007087890 */ /* 0x000fe4000fffe03f */
[----:B------:R-:W-:-:S04]  /*0670*/  UISETP.GT.U32.AND UP0, UPT, UR10, UR4, UPT ;  /* 0x000000040a00728c */ /* 0x000fc8000bf04070 */
[----:B------:R-:W-:-:S07]  /*0680*/  ISETP.GE.AND P2, PT, R12, UR8, PT ;  /* 0x000000080c007c0c */ /* 0x000fce000bf46270 */
[----:B------:R-:W-:Y:S02]  /*0690*/  @!UP0 UIADD3 UR4, UR4, -UR10, URZ ;  /* 0x8000000a04048290 */ /* 0x000fe4000fffe03f */
[----:B------:R-:W-:Y:S02]  /*06a0*/  @!UP0 UIADD3 UR5, UR5, 0x1, URZ ;  /* 0x0000000105058890 */ /* 0x000fe4000fffe03f */
[----:B------:R-:W-:Y:S02]  /*06b0*/  UISETP.GE.U32.AND UP1, UPT, UR4, UR10, UPT ;  /* 0x0000000a0400728c */ /* 0x000fe4000bf26070 */
[----:B------:R-:W-:-:S04]  /*06c0*/  ULOP3.LUT UR4, UR15, UR14, URZ, 0x3c, !UPT ;  /* 0x0000000e0f047292 */ /* 0x000fc8000f8e3c3f */
[----:B------:R-:W-:-:S05]  /*06d0*/  UISETP.GE.AND UP0, UPT, UR4, URZ, UPT ;  /* 0x0000003f0400728c */ /* 0x000fca000bf06270 */
[----:B------:R-:W-:Y:S02]  /*06e0*/  @UP1 UIADD3 UR5, UR5, 0x1, URZ ;  /* 0x0000000105051890 */ /* 0x000fe4000fffe03f */
[----:B------:R-:W-:-:S05]  /*06f0*/  UISETP.NE.AND UP1, UPT, UR14, URZ, UPT ;  /* 0x0000003f0e00728c */ /* 0x000fca000bf25270 */
[----:B------:R-:W-:Y:S02]  /*0700*/  UMOV UR16, UR5 ;  /* 0x0000000500107c82 */ /* 0x000fe40008000000 */
[----:B------:R-:W-:Y:S02]  /*0710*/  @!UP0 UIADD3 UR16, -UR16, URZ, URZ ;  /* 0x0000003f10108290 */ /* 0x000fe4000fffe13f */
[----:B------:R-:W-:Y:S02]  /*0720*/  UMOV UR5, 0x7f ;  /* 0x0000007f00057882 */ /* 0x000fe40000000000 */
[----:B------:R-:W-:Y:S02]  /*0730*/  @!UP1 ULOP3.LUT UR16, URZ, UR14, URZ, 0x33, !UPT ;  /* 0x0000000e3f109292 */ /* 0x000fe4000f8e333f */
[----:B------:R-:W-:-:S04]  /*0740*/  UIADD3 UR5, UR5, UR7, URZ ;  /* 0x0000000705057290 */ /* 0x000fc8000fffe03f */
[----:B------:R-:W-:Y:S01]  /*0750*/  IMAD.U32 R7, RZ, RZ, UR16 ;  /* 0x00000010ff077e24 */ /* 0x000fe2000f8e00ff */
[----:B------:R-:W-:Y:S02]  /*0760*/  UISETP.GT.AND UP0, UPT, UR5, 0x7f, UPT ;  /* 0x0000007f0500788c */ /* 0x000fe4000bf04270 */
[----:B------:R-:W-:Y:S01]  /*0770*/  UISETP.GT.AND UP1, UPT, UR5, 0xff, UPT ;  /* 0x000000ff0500788c */ /* 0x000fe2000bf24270 */
[----:B------:R-:W-:Y:S01]  /*0780*/  IMAD R198, R7, 0x100, R198 ;  /* 0x0000010007c67824 */ /* 0x000fe200078e02c6 */
[----:B------:R-:W-:Y:S01]  /*0790*/  USEL UR4, URZ, 0x10, !UP0 ;  /* 0x000000103f047887 */ /* 0x000fe2000c000000 */
[----:B------:R-:W-:-:S03]  /*07a0*/  IMAD R7, R0, R5, RZ ;  /* 0x0000000500077224 */ /* 0x000fc600078e02ff */
[----:B------:R-:W-:Y:S01]  /*07b0*/  IABS R0, R198 ;  /* 0x000000c600007213 */ /* 0x000fe20000000000 */
[----:B------:R-:W-:Y:S01]  /*07c0*/  IMAD.HI.U32 R2, R3, R7, R2 ;  /* 0x0000000703027227 */ /* 0x000fe200078e0002 */
[----:B------:R-:W-:Y:S02]  /*07d0*/  PLOP3.LUT P3, PT, PT, PT, UP1, 0x80, 0x0 ;  /* 0x000000000000781c */ /* 0x000fe40003f6f018 */
[----:B------:R-:W-:Y:S01]  /*07e0*/  LOP3.LUT R3, R43, 0x80, RZ, 0xc0, !PT ;  /* 0x000000802b037812 */ /* 0x000fe200078ec0ff */
[----:B------:R-:W-:Y:S01]  /*07f0*/  IMAD.U32 R30, RZ, RZ, UR4 ;  /* 0x00000004ff1e7e24 */ /* 0x000fe2000f8e00ff */
[----:B------:R-:W-:Y:S01]  /*0800*/  USHF.L.U32 UR4, UR6, 0x3, URZ ;  /* 0x0000000306047899 */ /* 0x000fe2000800063f */
[----:B------:R-:W-:Y:S01]  /*0810*/  IMAD.HI.U32 R2, R2, R0, RZ ;  /* 0x0000000002027227 */ /* 0x000fe200078e00ff */
[----:B------:R1:W2:Y:S01]  /*0820*/  R2UR UR17, R3 ;  /* 0x00000000031173c2 */ /* 0x0002a200000e0000 */
[----:B------:R-:W-:Y:S01]  /*0830*/  LOP3.LUT R7, R38, 0x38, RZ, 0xc0, !PT ;  /* 0x0000003826077812 */ /* 0x000fe200078ec0ff */
[----:B------:R-:W-:Y:S01]  /*0840*/  USHF.L.U32 UR6, UR6, 0x7, URZ ;  /* 0x0000000706067899 */ /* 0x000fe2000800063f */
[----:B------:R-:W-:Y:S01]  /*0850*/  IMAD.MOV R2, RZ, RZ, -R2 ;  /* 0x000000ffff027224 */ /* 0x000fe200078e0a02 */
[----:B------:R-:W-:Y:S01]  /*0860*/  SEL R4, R30, RZ, !P1 ;  /* 0x000000ff1e047207 */ /* 0x000fe20004800000 */
[----:B------:R-:W-:-:S02]  /*0870*/  IMAD.U32 R6, RZ, RZ, UR4 ;  /* 0x00000004ff067e24 */ /* 0x000fc4000f8e00ff */
[C---:B------:R-:W-:Y:S01]  /*0880*/  IMAD R2, R5.reuse, R2, R0 ;  /* 0x0000000205027224 */ /* 0x040fe200078e0200 */
[----:B------:R-:W-:Y:S02]  /*0890*/  SEL R0, RZ, 0x10, P2 ;  /* 0x00000010ff007807 */ /* 0x000fe40001000000 */
[----:B------:R-:W-:Y:S02]  /*08a0*/  ISETP.GE.AND P2, PT, R198, RZ, PT ;  /* 0x000000ffc600720c */ /* 0x000fe40003f46270 */
[----:B------:R-:W-:Y:S02]  /*08b0*/  ISETP.GT.U32.AND P0, PT, R5, R2, PT ;  /* 0x000000020500720c */ /* 0x000fe40003f04070 */
[----:B------:R-:W-:Y:S02]  /*08c0*/  SEL R0, R0, RZ, P3 ;  /* 0x000000ff00007207 */ /* 0x000fe40001800000 */
[----:B------:R-:W-:Y:S02]  /*08d0*/  ISETP.NE.U32.AND P3, PT, R4, RZ, PT ;  /* 0x000000ff0400720c */ /* 0x000fe40003f65070 */
[----:B------:R-:W-:-:S02]  /*08e0*/  ISETP.NE.U32.AND P1, PT, R0, RZ, PT ;  /* 0x000000ff0000720c */ /* 0x000fc40003f25070 */
[C---:B------:R-:W-:Y:S02]  /*08f0*/  SEL R4, R30.reuse, RZ, !P6 ;  /* 0x000000ff1e047207 */ /* 0x040fe40007000000 */
[----:B-1----:R-:W-:-:S03]  /*0900*/  SEL R3, R30, RZ, !P5 ;  /* 0x000000ff1e037207 */ /* 0x002fc60006800000 */
[----:B------:R-:W-:Y:S01]  /*0910*/  @!P0 IMAD.IADD R2, R2, 0x1, -R5 ;  /* 0x0000000102028824 */ /* 0x000fe200078e0a05 */
[----:B------:R-:W-:-:S04]  /*0920*/  ISETP.NE.U32.AND P5, PT, R3, RZ, PT ;  /* 0x000000ff0300720c */ /* 0x000fc80003fa5070 */
[----:B------:R-:W-:-:S13]  /*0930*/  ISETP.GT.U32.AND P0, PT, R5, R2, PT ;  /* 0x000000020500720c */ /* 0x000fda0003f04070 */
[----:B------:R-:W-:Y:S01]  /*0940*/  @!P0 IMAD.IADD R2, R2, 0x1, -R5 ;  /* 0x0000000102028824 */ /* 0x000fe200078e0a05 */
[----:B------:R-:W-:-:S03]  /*0950*/  ISETP.GE.AND P0, PT, R197, c[0x0][0x17c], PT ;  /* 0x00005f00c5007a0c */ /* 0x000fc60003f06270 */
[----:B------:R-:W-:Y:S01]  /*0960*/  @!P2 IMAD.MOV R2, RZ, RZ, -R2 ;  /* 0x000000ffff02a224 */ /* 0x000fe200078e0a02 */
[----:B------:R-:W-:Y:S02]  /*0970*/  SEL R0, R30, RZ, !P0 ;  /* 0x000000ff1e007207 */ /* 0x000fe40004000000 */
[----:B------:R-:W-:Y:S02]  /*0980*/  ISETP.GE.AND P2, PT, R12, c[0x0][0x17c], PT ;  /* 0x00005f000c007a0c */ /* 0x000fe40003f46270 */
[----:B------:R-:W-:Y:S02]  /*0990*/  ISETP.NE.U32.AND P6, PT, R0, RZ, PT ;  /* 0x000000ff0000720c */ /* 0x000fe40003fc5070 */
[----:B------:R-:W-:Y:S02]  /*09a0*/  SHF.R.U32.HI R0, RZ, 0x1, R43 ;  /* 0x00000001ff007819 */ /* 0x000fe4000001162b */
[----:B------:R-:W-:Y:S01]  /*09b0*/  ISETP.NE.U32.AND P0, PT, R4, RZ, PT ;  /* 0x000000ff0400720c */ /* 0x000fe20003f05070 */
[----:B------:R-:W-:Y:S01]  /*09c0*/  IMAD.WIDE.U32 R4, R32, R51, c[0x0][0x160] ;  /* 0x0000580020047625 */ /* 0x000fe200078e0033 */
[----:B------:R-:W-:-:S02]  /*09d0*/  LOP3.LUT R0, R0, 0x38, RZ, 0xc0, !PT ;  /* 0x0000003800007812 */ /* 0x000fc400078ec0ff */
[----:B------:R-:W-:Y:S02]  /*09e0*/  SEL R3, R30, RZ, !P2 ;  /* 0x000000ff1e037207 */ /* 0x000fe40005000000 */
[--C-:B------:R-:W-:Y:S02]  /*09f0*/  LOP3.LUT R0, R0, 0x78, R8.reuse, 0x78, !PT ;  /* 0x0000007800007812 */ /* 0x100fe400078e7808 */
[----:B------:R-:W-:Y:S02]  /*0a00*/  @!P4 LOP3.LUT R2, RZ, c[0x0][0x178], RZ, 0x33, !PT ;  /* 0x00005e00ff02ca12 */ /* 0x000fe400078e33ff */
[----:B------:R-:W-:Y:S02]  /*0a10*/  LOP3.LUT R0, R0, 0x780, R8, 0xf8, !PT ;  /* 0x0000078000007812 */ /* 0x000fe400078ef808 */
[----:B------:R-:W-:Y:S01]  /*0a20*/  ISETP.GE.AND P4, PT, R41, c[0x0][0x17c], PT ;  /* 0x00005f0029007a0c */ /* 0x000fe20003f86270 */
[--C-:B------:R-:W-:Y:S01]  /*0a30*/  IMAD R199, R197, c[0x0][0x184], R2.reuse ;  /* 0x00006100c5c77a24 */ /* 0x100fe200078e0202 */
[----:B------:R-:W-:Y:S01]  /*0a40*/  ISETP.NE.U32.AND P2, PT, R3, RZ, PT ;  /* 0x000000ff0300720c */ /* 0x000fe20003f45070 */
[----:B------:R-:W-:Y:S01]  /*0a50*/  IMAD.SHL.U32 R196, R0, 0x2, RZ ;  /* 0x0000000200c47824 */ /* 0x000fe200078e00ff */
[----:B------:R-:W-:Y:S01]  /*0a60*/  SEL R3, R30, RZ, !P4 ;  /* 0x000000ff1e037207 */ /* 0x000fe20006000000 */
[----:B------:R-:W-:Y:S01]  /*0a70*/  IMAD R209, R12, c[0x0][0x184], R2 ;  /* 0x000061000cd17a24 */ /* 0x000fe200078e0202 */
[----:B------:R-:W-:Y:S01]  /*0a80*/  LOP3.LUT R0, R7, 0xf8, R8, 0x78, !PT ;  /* 0x000000f807007812 */ /* 0x000fe200078e7808 */
[----:B------:R-:W-:Y:S01]  /*0a90*/  IMAD R217, R31, c[0x0][0x184], R2 ;  /* 0x000061001fd97a24 */ /* 0x000fe200078e0202 */
[----:B------:R1:W-:Y:S01]  /*0aa0*/  LDGSTS.E.BYPASS.128 [R196+0x20000], [R4.64], P3 ;  /* 0x2000000004c47fae */ /* 0x0003e20009901c52 */
[----:B------:R-:W-:Y:S01]  /*0ab0*/  ISETP.NE.U32.AND P4, PT, R3, RZ, PT ;  /* 0x000000ff0300720c */ /* 0x000fe20003f85070 */
[----:B------:R-:W-:-:S02]  /*0ac0*/  IMAD R3, R197, c[0x0][0x184], R6 ;  /* 0x00006100c5037a24 */ /* 0x000fc400078e0206 */
[----:B------:R1:W-:Y:S01]  /*0ad0*/  LDGSTS.E.BYPASS.128 [R196+0x21000], [R4.64], P3 ;  /* 0x2100000004c47fae */ /* 0x0003e20009901c52 */
[----:B------:R-:W-:Y:S02]  /*0ae0*/  IMAD R0, R197, 0x100, R0 ;  /* 0x00000100c5007824 */ /* 0x000fe400078e0200 */
[----:B------:R-:W-:Y:S01]  /*0af0*/  IMAD.WIDE R6, R199, R51, c[0x0][0x168] ;  /* 0x00005a00c7067625 */ /* 0x000fe200078e0233 */
[----:B------:R1:W-:Y:S01]  /*0b00*/  LDGSTS.E.BYPASS.128 [R196+0x22000], [R4.64], P3 ;  /* 0x2200000004c47fae */ /* 0x0003e20009901c52 */
[----:B------:R-:W-:Y:S02]  /*0b10*/  IADD3 R13, R3, UR4, RZ ;  /* 0x00000004030d7c10 */ /* 0x000fe4000fffe0ff */
[----:B------:R-:W-:Y:S01]  /*0b20*/  IMAD.SHL.U32 R192, R0, 0x2, RZ ;  /* 0x0000000200c07824 */ /* 0x000fe200078e00ff */
[----:B------:R1:W-:Y:S01]  /*0b30*/  LDGSTS.E.BYPASS.128 [R196+0x23000], [R4.64], P3 ;  /* 0x2300000004c47fae */ /* 0x0003e20009901c52 */
[C---:B------:R-:W-:Y:S02]  /*0b40*/  IMAD.IADD R205, R2.reuse, 0x1, R3 ;  /* 0x0000000102cd7824 */ /* 0x040fe400078e0203 */
[--C-:B------:R-:W-:Y:S01]  /*0b50*/  IMAD.IADD R207, R2, 0x1, R13.reuse ;  /* 0x0000000102cf7824 */ /* 0x100fe200078e020d */
[----:B------:R1:W-:Y:S01]  /*0b60*/  LDGSTS.E.BYPASS.128 [R196+0x24000], [R4.64], P3 ;  /* 0x2400000004c47fae */ /* 0x0003e20009901c52 */
[----:B------:R-:W-:-:S02]  /*0b70*/  IMAD R3, R28, 0x10, R13 ;  /* 0x000000101c037824 */ /* 0x000fc400078e020d */
[-C--:B------:R-:W-:Y:S01]  /*0b80*/  IMAD.WIDE R10, R207, R51.reuse, c[0x0][0x168] ;  /* 0x00005a00cf0a7625 */ /* 0x080fe200078e0233 */
[----:B------:R1:W-:Y:S02]  /*0b90*/  LDGSTS.E.BYPASS.128 [R196+0x25000], [R4.64], P3 ;  /* 0x2500000004c47fae */ /* 0x0003e40009901c52 */
[----:B------:R-:W-:Y:S01]  /*0ba0*/  IADD3 R19, R3, UR4, RZ ;  /* 0x0000000403137c10 */ /* 0x000fe2000fffe0ff */
[----:B------:R-:W-:Y:S01]  /*0bb0*/  IMAD.IADD R211, R2, 0x1, R3 ;  /* 0x0000000102d37824 */ /* 0x000fe200078e0203 */
[----:B------:R1:W-:Y:S01]  /*0bc0*/  LDGSTS.E.BYPASS.128 [R196+0x26000], [R4.64], P3 ;  /* 0x2600000004c47fae */ /* 0x0003e20009901c52 */
[----:B------:R-:W-:Y:S01]  /*0bd0*/  IMAD.WIDE R12, R209, R51, c[0x0][0x168] ;  /* 0x00005a00d10c7625 */ /* 0x000fe200078e0233 */
[----:B------:R-:W-:Y:S02]  /*0be0*/  IADD3 R3, R19, UR4, RZ ;  /* 0x0000000413037c10 */ /* 0x000fe4000fffe0ff */
[----:B------:R1:W-:Y:S01]  /*0bf0*/  LDGSTS.E.BYPASS.128 [R196+0x27000], [R4.64], P3 ;  /* 0x2700000004c47fae */ /* 0x0003e20009901c52 */
[----:B------:R-:W-:Y:S01]  /*0c00*/  ISETP.GE.AND P3, PT, R50, c[0x0][0x17c], PT ;  /* 0x00005f0032007a0c */ /* 0x000fe20003f66270 */
[----:B------:R-:W-:-:S02]  /*0c10*/  IMAD.IADD R213, R2, 0x1, R19 ;  /* 0x0000000102d57824 */ /* 0x000fc400078e0213 */
[----:B------:R-:W0:Y:S01]  /*0c20*/  LDGDEPBAR ;  /* 0x00000000000079af */ /* 0x000e220000000000 */
[----:B------:R-:W-:Y:S01]  /*0c30*/  SEL R8, R30, RZ, !P3 ;  /* 0x000000ff1e087207 */ /* 0x000fe20005800000 */
[-C--:B------:R-:W-:Y:S01]  /*0c40*/  IMAD.WIDE R16, R213, R51.reuse, c[0x0][0x168] ;  /* 0x00005a00d5107625 */ /* 0x080fe200078e0233 */
[----:B------:R-:W-:Y:S01]  /*0c50*/  ISETP.GE.AND P3, PT, R49, c[0x0][0x17c], PT ;  /* 0x00005f0031007a0c */ /* 0x000fe20003f66270 */
[----:B------:R3:W-:Y:S01]  /*0c60*/  LDGSTS.E.BYPASS.128 [R192], [R6.64], P6 ;  /* 0x0000000006c07fae */ /* 0x0007e2000b101c52 */
[----:B------:R-:W-:Y:S01]  /*0c70*/  ISETP.NE.U32.AND P6, PT, R8, RZ, PT ;  /* 0x000000ff0800720c */ /* 0x000fe20003fc5070 */
[----:B------:R-:W-:Y:S01]  /*0c80*/  IMAD.WIDE R8, R205, R51, c[0x0][0x168] ;  /* 0x00005a00cd087625 */ /* 0x000fe200078e0233 */
[----:B------:R-:W-:-:S03]  /*0c90*/  SEL R0, R30, RZ, !P3 ;  /* 0x000000ff1e007207 */ /* 0x000fc60005800000 */
[--C-:B------:R-:W-:Y:S01]  /*0ca0*/  IMAD.IADD R215, R2, 0x1, R3.reuse ;  /* 0x0000000102d77824 */ /* 0x100fe200078e0203 */
[----:B------:R4:W-:Y:S01]  /*0cb0*/  LDGSTS.E.BYPASS.128 [R192+0x1000], [R8.64], P5 ;  /* 0x0100000008c07fae */ /* 0x0009e2000a901c52 */
[----:B------:R-:W-:Y:S01]  /*0cc0*/  ISETP.GE.AND P5, PT, R31, c[0x0][0x17c], PT ;  /* 0x00005f001f007a0c */ /* 0x000fe20003fa6270 */
[----:B------:R-:W-:Y:S01]  /*0cd0*/  IMAD R3, R28, 0x10, R3 ;  /* 0x000000101c037824 */ /* 0x000fe200078e0203 */
[----:B------:R-:W-:Y:S01]  /*0ce0*/  ISETP.NE.U32.AND P3, PT, R0, RZ, PT ;  /* 0x000000ff0000720c */ /* 0x000fe20003f65070 */
[----:B------:R5:W-:Y:S01]  /*0cf0*/  LDGSTS.E.BYPASS.128 [R192+0x2000], [R10.64], P0 ;  /* 0x020000000ac07fae */ /* 0x000be20008101c52 */
[----:B------:R-:W-:Y:S01]  /*0d00*/  ISETP.GE.AND P0, PT, R47, c[0x0][0x17c], PT ;  /* 0x00005f002f007a0c */ /* 0x000fe20003f06270 */
[-C--:B------:R-:W-:Y:S01]  /*0d10*/  IMAD.WIDE R18, R215, R51.reuse, c[0x0][0x168] ;  /* 0x00005a00d7127625 */ /* 0x080fe200078e0233 */
[----:B------:R-:W-:Y:S01]  /*0d20*/  SEL R0, R30, RZ, !P5 ;  /* 0x000000ff1e007207 */ /* 0x000fe20006800000 */
[----:B------:R1:W-:Y:S01]  /*0d30*/  LDGSTS.E.BYPASS.128 [R192+0x3000], [R12.64], P2 ;  /* 0x030000000cc07fae */ /* 0x0003e20009101c52 */
[----:B------:R-:W-:Y:S01]  /*0d40*/  ISETP.GE.AND P5, PT, R46, c[0x0][0x17c], PT ;  /* 0x00005f002e007a0c */ /* 0x000fe20003fa6270 */
[----:B------:R-:W-:Y:S01]  /*0d50*/  IMAD.WIDE R20, R217, R51, c[0x0][0x168] ;  /* 0x00005a00d9147625 */ /* 0x000fe200078e0233 */
[----:B------:R-:W-:-:S02]  /*0d60*/  SEL R14, R30, RZ, !P0 ;  /* 0x000000ff1e0e7207 */ /* 0x000fc40004000000 */
[----:B------:R-:W-:Y:S01]  /*0d70*/  ISETP.NE.U32.AND P0, PT, R0, RZ, PT ;  /* 0x000000ff0000720c */ /* 0x000fe20003f05070 */
[----:B------:R-:W-:Y:S01]  /*0d80*/  IMAD.IADD R219, R2, 0x1, R3 ;  /* 0x0000000102db7824 */ /* 0x000fe200078e0203 */
[----:B------:R-:W-:Y:S01]  /*0d90*/  SEL R0, R30, RZ, !P5 ;  /* 0x000000ff1e007207 */ /* 0x000fe20006800000 */
[--C-:B------:R-:W-:Y:S01]  /*0da0*/  IMAD R225, R34, c[0x0][0x184], R2.reuse ;  /* 0x0000610022e17a24 */ /* 0x100fe200078e0202 */
[----:B------:R-:W-:Y:S01]  /*0db0*/  ISETP.NE.U32.AND P5, PT, R14, RZ, PT ;  /* 0x000000ff0e00720c */ /* 0x000fe20003fa5070 */
[----:B------:R-:W-:Y:S01]  /*0dc0*/  IMAD.WIDE R14, R211, R51, c[0x0][0x168] ;  /* 0x00005a00d30e7625 */ /* 0x000fe200078e0233 */
[----:B------:R-:W-:Y:S02]  /*0dd0*/  ISETP.NE.U32.AND P2, PT, R0, RZ, PT ;  /* 0x000000ff0000720c */ /* 0x000fe40003f45070 */
[----:B------:R-:W-:Y:S01]  /*0de0*/  IADD3 R23, R3, UR4, RZ ;  /* 0x0000000403177c10 */ /* 0x000fe2000fffe0ff */
[----:B------:R-:W-:Y:S01]  /*0df0*/  IMAD R231, R48, c[0x0][0x184], R2 ;  /* 0x0000610030e77a24 */ /* 0x000fe200078e0202 */
[----:B------:R1:W-:Y:S01]  /*0e00*/  LDGSTS.E.BYPASS.128 [R192+0x4000], [R14.64], P4 ;  /* 0x040000000ec07fae */ /* 0x0003e2000a101c52 */
[----:B------:R-:W-:-:S02]  /*0e10*/  ISETP.GE.AND P4, PT, R45, c[0x0][0x17c], PT ;  /* 0x00005f002d007a0c */ /* 0x000fc40003f86270 */
[----:B------:R-:W-:Y:S01]  /*0e20*/  IADD3 R29, R23, UR4, RZ ;  /* 0x00000004171d7c10 */ /* 0x000fe2000fffe0ff */
[----:B------:R1:W-:Y:S01]  /*0e30*/  LDGSTS.E.BYPASS.128 [R192+0x5000], [R16.64], P6 ;  /* 0x0500000010c07fae */ /* 0x0003e2000b101c52 */
[----:B------:R-:W-:Y:S01]  /*0e40*/  ISETP.GE.AND P6, PT, R34, c[0x0][0x17c], PT ;  /* 0x00005f0022007a0c */ /* 0x000fe20003fc6270 */
[----:B------:R-:W-:Y:S01]  /*0e50*/  IMAD.IADD R221, R2, 0x1, R23 ;  /* 0x0000000102dd7824 */ /* 0x000fe200078e0217 */
[C---:B------:R-:W-:Y:S01]  /*0e60*/  SEL R0, R30.reuse, RZ, !P4 ;  /* 0x000000ff1e007207 */ /* 0x040fe20006000000 */
[----:B------:R1:W-:Y:S01]  /*0e70*/  LDGSTS.E.BYPASS.128 [R192+0x6000], [R18.64], P3 ;  /* 0x0600000012c07fae */ /* 0x0003e20009901c52 */
[----:B------:R-:W-:Y:S01]  /*0e80*/  SEL R22, R30, RZ, !P6 ;  /* 0x000000ff1e167207 */ /* 0x000fe20007000000 */
[----:B------:R-:W-:Y:S01]  /*0e90*/  IMAD.IADD R223, R2, 0x1, R29 ;  /* 0x0000000102df7824 */ /* 0x000fe200078e021d */
[----:B------:R-:W-:Y:S01]  /*0ea0*/  ISETP.GE.AND P4, PT, R44, c[0x0][0x17c], PT ;  /* 0x00005f002c007a0c */ /* 0x000fe20003f86270 */
[----:B------:R1:W-:Y:S01]  /*0eb0*/  LDGSTS.E.BYPASS.128 [R192+0x7000], [R20.64], P0 ;  /* 0x0700000014c07fae */ /* 0x0003e20008101c52 */
[----:B------:R-:W-:Y:S01]  /*0ec0*/  ISETP.NE.U32.AND P6, PT, R0, RZ, PT ;  /* 0x000000ff0000720c */ /* 0x000fe20003fc5070 */
[----:B------:R-:W-:Y:S01]  /*0ed0*/  IMAD.WIDE R24, R221, R51, c[0x0][0x168] ;  /* 0x00005a00dd187625 */ /* 0x000fe200078e0233 */
[----:B------:R-:W-:-:S02]  /*0ee0*/  SEL R0, R30, RZ, !P4 ;  /* 0x000000ff1e007207 */ /* 0x000fc40006000000 */
[----:B------:R-:W-:Y:S01]  /*0ef0*/  ISETP.NE.U32.AND P3, PT, R22, RZ, PT ;  /* 0x000000ff1600720c */ /* 0x000fe20003f65070 */
[-C--:B------:R-:W-:Y:S01]  /*0f00*/  IMAD.WIDE R22, R219, R51.reuse, c[0x0][0x168] ;  /* 0x00005a00db167625 */ /* 0x080fe200078e0233 */
[----:B------:R-:W-:Y:S02]  /*0f10*/  ISETP.GE.AND P0, PT, R40, c[0x0][0x17c], PT ;  /* 0x00005f0028007a0c */ /* 0x000fe40003f06270 */
[----:B------:R-:W-:Y:S01]  /*0f20*/  ISETP.NE.U32.AND P4, PT, R0, RZ, PT ;  /* 0x000000ff0000720c */ /* 0x000fe20003f85070 */
[----:B------:R-:W-:Y:S01]  /*0f30*/  IMAD.WIDE R26, R223, R51, c[0x0][0x168] ;  /* 0x00005a00df1a7625 */ /* 0x000fe200078e0233 */
[----:B------:R-:W-:Y:S01]  /*0f40*/  SEL R0, R30, RZ, !P0 ;  /* 0x000000ff1e007207 */ /* 0x000fe20004000000 */
[----:B------:R1:W-:Y:S01]  /*0f50*/  LDGSTS.E.BYPASS.128 [R192+0x8000], [R22.64], P5 ;  /* 0x0800000016c07fae */ /* 0x0003e2000a901c52 */
[----:B------:R-:W-:Y:S02]  /*0f60*/  ISETP.GE.AND P0, PT, R42, c[0x0][0x17c], PT ;  /* 0x00005f002a007a0c */ /* 0x000fe40003f06270 */
[----:B------:R-:W-:Y:S01]  /*0f70*/  ISETP.GE.AND P5, PT, R48, c[0x0][0x17c], PT ;  /* 0x00005f0030007a0c */ /* 0x000fe20003fa6270 */
[----:B------:R1:W-:Y:S01]  /*0f80*/  LDGSTS.E.BYPASS.128 [R192+0x9000], [R24.64], P2 ;  /* 0x0900000018c07fae */ /* 0x0003e20009101c52 */
[----:B------:R-:W-:-:S02]  /*0f90*/  SEL R3, R30, RZ, !P0 ;  /* 0x000000ff1e037207 */ /* 0x000fc40004000000 */
[----:B------:R-:W-:Y:S01]  /*0fa0*/  ISETP.NE.U32.AND P0, PT, R0, RZ, PT ;  /* 0x000000ff0000720c */ /* 0x000fe20003f05070 */
[----:B------:R1:W-:Y:S01]  /*0fb0*/  LDGSTS.E.BYPASS.128 [R192+0xa000], [R26.64], P6 ;  /* 0x0a0000001ac07fae */ /* 0x0003e2000b101c52 */
[----:B------:R-:W-:Y:S02]  /*0fc0*/  ISETP.GE.AND P6, PT, R32, UR8, PT ;  /* 0x0000000820007c0c */ /* 0x000fe4000bfc6270 */
[----:B------:R-:W-:Y:S02]  /*0fd0*/  SEL R0, R30, RZ, !P5 ;  /* 0x000000ff1e007207 */ /* 0x000fe40006800000 */
[----:B------:R-:W-:Y:S01]  /*0fe0*/  ISETP.NE.U32.AND P2, PT, R3, RZ, PT ;  /* 0x000000ff0300720c */ /* 0x000fe20003f45070 */
[----:B------:R-:W-:Y:S01]  /*0ff0*/  IMAD R3, R28, 0x10, R29 ;  /* 0x000000101c037824 */ /* 0x000fe200078e021d */
[----:B------:R-:W-:Y:S01]  /*1000*/  PLOP3.LUT P5, PT, PT, PT, UP1, 0x80, 0x0 ;  /* 0x000000000000781c */ /* 0x000fe20003faf018 */
[----:B------:R-:W-:Y:S01]  /*1010*/  IMAD.WIDE R28, R225, R51, c[0x0][0x168] ;  /* 0x00005a00e11c7625 */ /* 0x000fe200078e0233 */
[----:B------:R-:W-:-:S02]  /*1020*/  SEL R30, RZ, 0x10, P6 ;  /* 0x00000010ff1e7807 */ /* 0x000fc40003000000 */
[----:B------:R-:W-:Y:S01]  /*1030*/  ISETP.GE.AND P6, PT, R197, UR8, PT ;  /* 0x00000008c5007c0c */ /* 0x000fe2000bfc6270 */
[----:B------:R-:W-:Y:S01]  /*1040*/  IMAD.IADD R227, R2, 0x1, R3 ;  /* 0x0000000102e37824 */ /* 0x000fe200078e0203 */
[----:B------:R-:W-:Y:S01]  /*1050*/  SEL R32, R30, RZ, P5 ;  /* 0x000000ff1e207207 */ /* 0x000fe20002800000 */
[----:B------:R1:W-:Y:S01]  /*1060*/  LDGSTS.E.BYPASS.128 [R192+0xb000], [R28.64], P3 ;  /* 0x0b0000001cc07fae */ /* 0x0003e20009901c52 */
[----:B------:R-:W-:Y:S02]  /*1070*/  PLOP3.LUT P5, PT, PT, PT, UP1, 0x80, 0x0 ;  /* 0x000000000000781c */ /* 0x000fe40003faf018 */
[----:B------:R-:W-:Y:S02]  /*1080*/  SEL R30, RZ, 0x10, P6 ;  /* 0x00000010ff1e7807 */ /* 0x000fe40003000000 */
[----:B------:R-:W-:Y:S02]  /*1090*/  ISETP.NE.U32.AND P3, PT, R0, RZ, PT ;  /* 0x000000ff0000720c */ /* 0x000fe40003f65070 */
[----:B------:R-:W-:-:S02]  /*10a0*/  ISETP.GE.AND P6, PT, R33, UR8, PT ;  /* 0x0000000821007c0c */ /* 0x000fc4000bfc6270 */
[----:B------:R-:W-:Y:S02]  /*10b0*/  SEL R0, R30, RZ, P5 ;  /* 0x000000ff1e007207 */ /* 0x000fe40002800000 */
[----:B------:R-:W-:Y:S01]  /*10c0*/  ISETP.GE.AND P5, PT, R31, UR8, PT ;  /* 0x000000081f007c0c */ /* 0x000fe2000bfa6270 */
[----:B------:R-:W-:Y:S01]  /*10d0*/  IMAD.WIDE R30, R227, R51, c[0x0][0x168] ;  /* 0x00005a00e31e7625 */ /* 0x000fe200078e0233 */
[----:B------:R-:W-:Y:S02]  /*10e0*/  SEL R36, RZ, 0x10, P6 ;  /* 0x00000010ff247807 */ /* 0x000fe40003000000 */
[----:B------:R-:W-:Y:S02]  /*10f0*/  IADD3 R3, R3, UR4, RZ ;  /* 0x0000000403037c10 */ /* 0x000fe4000fffe0ff */
[----:B------:R-:W-:Y:S01]  /*1100*/  PLOP3.LUT P6, PT, PT, PT, UP1, 0x80, 0x0 ;  /* 0x000000000000781c */ /* 0x000fe20003fcf018 */
[----:B------:R1:W-:Y:S01]  /*1110*/  LDGSTS.E.BYPASS.128 [R192+0xc000], [R30.64], P4 ;  /* 0x0c0000001ec07fae */ /* 0x0003e2000a101c52 */
[----:B------:R-:W-:-:S02]  /*1120*/  SEL R33, RZ, 0x10, P5 ;  /* 0x00000010ff217807 */ /* 0x000fc40002800000 */
[----:B------:R-:W-:Y:S02]  /*1130*/  ISETP.GE.AND P5, PT, R34, UR8, PT ;  /* 0x0000000822007c0c */ /* 0x000fe4000bfa6270 */
[----:B------:R-:W-:Y:S01]  /*1140*/  ISETP.NE.U32.AND P4, PT, R32, RZ, PT ;  /* 0x000000ff2000720c */ /* 0x000fe20003f85070 */
[--C-:B------:R-:W-:Y:S01]  /*1150*/  IMAD.IADD R32, R2, 0x1, R3.reuse ;  /* 0x0000000102207824 */ /* 0x100fe200078e0203 */
[----:B------:R-:W-:Y:S02]  /*1160*/  SEL R37, R33, RZ, P6 ;  /* 0x000000ff21257207 */ /* 0x000fe40003000000 */
[----:B------:R-:W-:Y:S01]  /*1170*/  PLOP3.LUT P6, PT, PT, PT, UP1, 0x80, 0x0 ;  /* 0x000000000000781c */ /* 0x000fe20003fcf018 */
[----:B------:R-:W-:Y:S01]  /*1180*/  IMAD.WIDE R32, R32, R51, c[0x0][0x168] ;  /* 0x00005a0020207625 */ /* 0x000fe200078e0233 */
[----:B------:R-:W-:Y:S02]  /*1190*/  SEL R35, RZ, 0x10, P5 ;  /* 0x00000010ff237807 */ /* 0x000fe40002800000 */
[----:B------:R-:W-:-:S02]  /*11a0*/  IADD3 R34, R2, UR4, R3 ;  /* 0x0000000402227c10 */ /* 0x000fc4000fffe003 */
[----:B------:R-:W-:Y:S01]  /*11b0*/  SEL R3, R35, RZ, P6 ;  /* 0x000000ff23037207 */ /* 0x000fe20003000000 */
[----:B------:R1:W-:Y:S01]  /*11c0*/  LDGSTS.E.BYPASS.128 [R192+0xd000], [R32.64], P0 ;  /* 0x0d00000020c07fae */ /* 0x0003e20008101c52 */
[----:B------:R-:W-:Y:S01]  /*11d0*/  PLOP3.LUT P5, PT, PT, PT, UP1, 0x80, 0x0 ;  /* 0x000000000000781c */ /* 0x000fe20003faf018 */
[-C--:B------:R-:W-:Y:S01]  /*11e0*/  IMAD.WIDE R34, R34, R51.reuse, c[0x0][0x168] ;  /* 0x00005a0022227625 */ /* 0x080fe200078e0233 */
[----:B------:R-:W-:Y:S02]  /*11f0*/  ISETP.NE.U32.AND P6, PT, R3, RZ, PT ;  /* 0x000000ff0300720c */ /* 0x000fe40003fc5070 */
[----:B------:R-:W-:Y:S02]  /*1200*/  ISETP.NE.U32.AND P0, PT, R37, RZ, PT ;  /* 0x000000ff2500720c */ /* 0x000fe40003f05070 */
[----:B------:R-:W-:Y:S01]  /*1210*/  SEL R3, R36, RZ, P5 ;  /* 0x000000ff24037207 */ /* 0x000fe20002800000 */
[----:B------:R-:W-:Y:S01]  /*1220*/  IMAD.WIDE R36, R231, R51, c[0x0][0x168] ;  /* 0x00005a00e7247625 */ /* 0x000fe200078e0233 */
[----:B------:R1:W-:Y:S01]  /*1230*/  LDGSTS.E.BYPASS.128 [R192+0xe000], [R34.64], P2 ;  /* 0x0e00000022c07fae */ /* 0x0003e20009101c52 */
[----:B------:R-:W-:-:S02]  /*1240*/  ISETP.NE.U32.AND P5, PT, R0, RZ, PT ;  /* 0x000000ff0000720c */ /* 0x000fc40003fa5070 */
[----:B------:R-:W-:Y:S01]  /*1250*/  ISETP.NE.U32.AND P2, PT, R3, RZ, PT ;  /* 0x000000ff0300720c */ /* 0x000fe20003f45070 */
[----:B------:R1:W-:Y:S01]  /*1260*/  LDGSTS.E.BYPASS.128 [R192+0xf000], [R36.64], P3 ;  /* 0x0f00000024c07fae */ /* 0x0003e20009901c52 */
[----:B------:R-:W-:Y:S01]  /*1270*/  ISETP.GE.AND P3, PT, R39, UR8, PT ;  /* 0x0000000827007c0c */ /* 0x000fe2000bf66270 */
[----:B------:R-:W-:Y:S02]  /*1280*/  IMAD.U32 R39, RZ, RZ, UR6 ;  /* 0x00000006ff277e24 */ /* 0x000fe4000f8e00ff */
[----:B------:R-:W0:Y:S01]  /*1290*/  LDGDEPBAR ;  /* 0x00000000000079af */ /* 0x000e220000000000 */
[----:B------:R-:W-:Y:S01]  /*12a0*/  SEL R0, RZ, 0x10, P3 ;  /* 0x00000010ff007807 */ /* 0x000fe20001800000 */
[----:B---3--:R-:W-:Y:S02]  /*12b0*/  IMAD.WIDE R6, R39, 0x2, R6 ;  /* 0x0000000227067825 */ /* 0x008fe400078e0206 */
[----:B------:R-:W-:Y:S01]  /*12c0*/  BAR.SYNC.DEFER_BLOCKING 0x0 ;  /* 0x0000000000007b1d */ /* 0x000fe20000010000 */
[----:B------:R-:W-:Y:S01]  /*12d0*/  ISETP.GE.AND P3, PT, R41, UR8, PT ;  /* 0x0000000829007c0c */ /* 0x000fe2000bf66270 */
[----:B------:R-:W-:-:S02]  /*12e0*/  IMAD.U32 R41, RZ, RZ, UR6 ;  /* 0x00000006ff297e24 */ /* 0x000fc4000f8e00ff */
[----:B-1----:R-:W-:Y:S01]  /*12f0*/  IMAD.WIDE R14, R39, 0x2, R14 ;  /* 0x00000002270e7825 */ /* 0x002fe200078e020e */
[----:B------:R-:W-:-:S03]  /*1300*/  SEL R3, RZ, 0x10, P3 ;  /* 0x00000010ff037807 */ /* 0x000fc60001800000 */
[----:B----4-:R-:W-:Y:S01]  /*1310*/  IMAD.WIDE R8, R41, 0x2, R8 ;  /* 0x0000000229087825 */ /* 0x010fe200078e0208 */
[----:B------:R-:W-:Y:S01]  /*1320*/  @!PT LDS RZ, [RZ] ;  /* 0x00000000fffff984 */ /* 0x000fe20000000800 */
[----:B------:R-:W-:Y:S01]  /*1330*/  @!PT LDS RZ, [RZ] ;  /* 0x00000000fffff984 */ /* 0x000fe20000000800 */
[----:B------:R-:W-:Y:S01]  /*1340*/  @!PT LDS RZ, [RZ] ;  /* 0x00000000fffff984 */ /* 0x000fe20000000800 */
[----:B------:R1:W-:Y:S04]  /*1350*/  LDGSTS.E.BYPASS.128 [R196+0x28000], [R4.64+0x100], P4 ;  /* 0x2800010004c47fae */ /* 0x0003e8000a101c52 */
[----:B------:R1:W-:Y:S04]  /*1360*/  LDGSTS.E.BYPASS.128 [R196+0x29000], [R4.64+0x100], P4 ;  /* 0x2900010004c47fae */ /* 0x0003e8000a101c52 */
[----:B------:R1:W-:Y:S04]  /*1370*/  LDGSTS.E.BYPASS.128 [R196+0x2a000], [R4.64+0x100], P4 ;  /* 0x2a00010004c47fae */ /* 0x0003e8000a101c52 */
[----:B------:R1:W-:Y:S04]  /*1380*/  LDGSTS.E.BYPASS.128 [R196+0x2b000], [R4.64+0x100], P4 ;  /* 0x2b00010004c47fae */ /* 0x0003e8000a101c52 */
[----:B------:R1:W-:Y:S04]  /*1390*/  LDGSTS.E.BYPASS.128 [R196+0x2c000], [R4.64+0x100], P4 ;  /* 0x2c00010004c47fae */ /* 0x0003e8000a101c52 */
[----:B------:R1:W-:Y:S04]  /*13a0*/  LDGSTS.E.BYPASS.128 [R196+0x2d000], [R4.64+0x100], P4 ;  /* 0x2d00010004c47fae */ /* 0x0003e8000a101c52 */
[----:B------:R1:W-:Y:S04]  /*13b0*/  LDGSTS.E.BYPASS.128 [R196+0x2e000], [R4.64+0x100], P4 ;  /* 0x2e00010004c47fae */ /* 0x0003e8000a101c52 */
[----:B------:R1:W-:Y:S01]  /*13c0*/  LDGSTS.E.BYPASS.128 [R196+0x2f000], [R4.64+0x100], P4 ;  /* 0x2f00010004c47fae */ /* 0x0003e2000a101c52 */
[----:B------:R-:W-:-:S03]  /*13d0*/  PLOP3.LUT P4, PT, PT, PT, UP1, 0x80, 0x0 ;  /* 0x000000000000781c */ /* 0x000fc60003f8f018 */
[----:B------:R-:W0:Y:S01]  /*13e0*/  LDGDEPBAR ;  /* 0x00000000000079af */ /* 0x000e220000000000 */
[----:B------:R-:W-:Y:S02]  /*13f0*/  SEL R0, R0, RZ, P4 ;  /* 0x000000ff00007207 */ /* 0x000fe40002000000 */
[----:B------:R-:W-:Y:S01]  /*1400*/  PLOP3.LUT P4, PT, PT, PT, UP1, 0x80, 0x0 ;  /* 0x000000000000781c */ /* 0x000fe20003f8f018 */
[----:B------:R3:W-:Y:S01]  /*1410*/  LDGSTS.E.BYPASS.128 [R192+0x10000], [R6.64], P5 ;  /* 0x1000000006c07fae */ /* 0x0007e2000a901c52 */
[----:B------:R-:W-:Y:S02]  /*1420*/  ISETP.GE.AND P5, PT, R50, UR8, PT ;  /* 0x0000000832007c0c */ /* 0x000fe4000bfa6270 */
[----:B------:R-:W-:Y:S01]  /*1430*/  ISETP.NE.U32.AND P3, PT, R0, RZ, PT ;  /* 0x000000ff0000720c */ /* 0x000fe20003f65070 */
[----:B------:R4:W-:Y:S01]  /*1440*/  LDGSTS.E.BYPASS.128 [R192+0x11000], [R8.64], P2 ;  /* 0x1100000008c07fae */ /* 0x0009e20009101c52 */
[----:B------:R-:W-:Y:S01]  /*1450*/  SEL R0, RZ, 0x10, P5 ;  /* 0x00000010ff007807 */ /* 0x000fe20002800000 */
[----:B-1----:R-:W-:Y:S01]  /*1460*/  IMAD.U32 R5, RZ, RZ, UR6 ;  /* 0x00000006ff057e24 */ /* 0x002fe2000f8e00ff */
[----:B------:R-:W-:-:S02]  /*1470*/  ISETP.GE.AND P5, PT, R48, UR8, PT ;  /* 0x0000000830007c0c */ /* 0x000fc4000bfa6270 */
[----:B------:R-:W-:Y:S01]  /*1480*/  SEL R3, R3, RZ, P4 ;  /* 0x000000ff03037207 */ /* 0x000fe20002000000 */
[----:B-----5:R-:W-:Y:S01]  /*1490*/  IMAD.WIDE R10, R5, 0x2, R10 ;  /* 0x00000002050a7825 */ /* 0x020fe200078e020a */
[----:B------:R-:W-:Y:S02]  /*14a0*/  SEL R4, RZ, 0x10, P5 ;  /* 0x00000010ff047807 */ /* 0x000fe40002800000 */
[----:B------:R-:W-:Y:S01]  /*14b0*/  PLOP3.LUT P5, PT, PT, PT, UP1, 0x80, 0x0 ;  /* 0x000000000000781c */ /* 0x000fe20003faf018 */
[----:B---3--:R-:W-:Y:S01]  /*14c0*/  IMAD.U32 R7, RZ, RZ, UR6 ;  /* 0x00000006ff077e24 */ /* 0x008fe2000f8e00ff */
[----:B------:R-:W-:Y:S01]  /*14d0*/  ISETP.GE.AND P2, PT, R49, UR8, PT ;  /* 0x0000000831007c0c */ /* 0x000fe2000bf46270 */
[----:B------:R1:W-:Y:S01]  /*14e0*/  LDGSTS.E.BYPASS.128 [R192+0x12000], [R10.64], P3 ;  /* 0x120000000ac07fae */ /* 0x0003e20009901c52 */
[----:B------:R-:W-:Y:S01]  /*14f0*/  ISETP.NE.U32.AND P4, PT, R3, RZ, PT ;  /* 0x000000ff0300720c */ /* 0x000fe20003f85070 */
[----:B------:R-:W-:Y:S01]  /*1500*/  IMAD.WIDE R12, R7, 0x2, R12 ;  /* 0x00000002070c7825 */ /* 0x000fe200078e020c */
[----:B------:R-:W-:-:S02]  /*1510*/  SEL R0, R0, RZ, P5 ;  /* 0x000000ff00007207 */ /* 0x000fc40002800000 */
[----:B------:R-:W-:Y:S01]  /*1520*/  SEL R3, RZ, 0x10, P2 ;  /* 0x00000010ff037807 */ /* 0x000fe20001000000 */
[----:B------:R-:W-:Y:S01]  /*1530*/  IMAD.WIDE R16, R5, 0x2, R16 ;  /* 0x0000000205107825 */ /* 0x000fe200078e0210 */
[----:B------:R-:W-:Y:S01]  /*1540*/  PLOP3.LUT P5, PT, PT, PT, UP1, 0x80, 0x0 ;  /* 0x000000000000781c */ /* 0x000fe20003faf018 */
[----:B------:R3:W-:Y:S01]  /*1550*/  LDGSTS.E.BYPASS.128 [R192+0x13000], [R12.64], P1 ;  /* 0x130000000cc07fae */ /* 0x0007e20008901c52 */
[----:B------:R-:W-:Y:S01]  /*1560*/  ISETP.GE.AND P1, PT, R47, UR8, PT ;  /* 0x000000082f007c0c */ /* 0x000fe2000bf26270 */
[----:B------:R-:W-:Y:S01]  /*1570*/  IMAD.WIDE R18, R7, 0x2, R18 ;  /* 0x0000000207127825 */ /* 0x000fe200078e0212 */
[----:B------:R-:W-:Y:S02]  /*1580*/  SEL R3, R3, RZ, P5 ;  /* 0x000000ff03037207 */ /* 0x000fe40002800000 */
[----:B------:R-:W-:Y:S01]  /*1590*/  ISETP.NE.U32.AND P5, PT, R0, RZ, PT ;  /* 0x000000ff0000720c */ /* 0x000fe20003fa5070 */
[----:B------:R3:W-:Y:S01]  /*15a0*/  LDGSTS.E.BYPASS.128 [R192+0x14000], [R14.64], P4 ;  /* 0x140000000ec07fae */ /* 0x0007e2000a101c52 */
[----:B------:R-:W-:Y:S01]  /*15b0*/  ISETP.NE.U32.AND P3, PT, R3, RZ, PT ;  /* 0x000000ff0300720c */ /* 0x000fe20003f65070 */
[----:B----4-:R-:W-:Y:S01]  /*15c0*/  IMAD.U32 R9, RZ, RZ, UR6 ;  /* 0x00000006ff097e24 */ /* 0x010fe2000f8e00ff */
[----:B------:R-:W-:Y:S01]  /*15d0*/  PLOP3.LUT P4, PT, PT, PT, UP1, 0x80, 0x0 ;  /* 0x000000000000781c */ /* 0x000fe20003f8f018 */
[----:B------:R-:W-:Y:S01]  /*15e0*/  IMAD.WIDE R22, R5, 0x2, R22 ;  /* 0x0000000205167825 */ /* 0x000fe200078e0216 */
[----:B------:R-:W-:-:S02]  /*15f0*/  SEL R0, RZ, 0x10, P1 ;  /* 0x00000010ff007807 */ /* 0x000fc40000800000 */
[----:B------:R-:W-:Y:S01]  /*1600*/  ISETP.GE.AND P1, PT, R46, UR8, PT ;  /* 0x000000082e007c0c */ /* 0x000fe2000bf26270 */
[----:B------:R-:W-:Y:S01]  /*1610*/  IMAD.WIDE R20, R9, 0x2, R20 ;  /* 0x0000000209147825 */ /* 0x000fe200078e0214 */
[----:B------:R-:W-:Y:S02]  /*1620*/  SEL R0, R0, RZ, P4 ;  /* 0x000000ff00007207 */ /* 0x000fe40002000000 */
[----:B------:R-:W-:Y:S01]  /*1630*/  PLOP3.LUT P4, PT, PT, PT, UP1, 0x80, 0x0 ;  /* 0x000000000000781c */ /* 0x000fe20003f8f018 */
[----:B------:R3:W-:Y:S01]  /*1640*/  LDGSTS.E.BYPASS.128 [R192+0x15000], [R16.64], P5 ;  /* 0x1500000010c07fae */ /* 0x0007e2000a901c52 */
[----:B------:R-:W-:Y:S01]  /*1650*/  ISETP.GE.AND P5, PT, R45, UR8, PT ;  /* 0x000000082d007c0c */ /* 0x000fe2000bfa6270 */
[C---:B------:R-:W-:Y:S01]  /*1660*/  IMAD.WIDE R26, R5.reuse, 0x2, R26 ;  /* 0x00000002051a7825 */ /* 0x040fe200078e021a */
[----:B------:R-:W-:Y:S01]  /*1670*/  SEL R3, RZ, 0x10, P1 ;  /* 0x00000010ff037807 */ /* 0x000fe20000800000 */
[----:B------:R3:W-:Y:S01]  /*1680*/  LDGSTS.E.BYPASS.128 [R192+0x16000], [R18.64], P3 ;  /* 0x1600000012c07fae */ /* 0x0007e20009901c52 */
[----:B------:R-:W-:Y:S01]  /*1690*/  ISETP.NE.U32.AND P1, PT, R0, RZ, PT ;  /* 0x000000ff0000720c */ /* 0x000fe20003f25070 */
[----:B-1----:R-:W-:Y:S01]  /*16a0*/  IMAD.U32 R11, RZ, RZ, UR6 ;  /* 0x00000006ff0b7e24 */ /* 0x002fe2000f8e00ff */
[----:B------:R-:W-:Y:S01]  /*16b0*/  PLOP3.LUT P2, PT, PT, PT, UP1, 0x80, 0x0 ;  /* 0x000000000000781c */ /* 0x000fe20003f4f018 */
[----:B------:R3:W-:Y:S01]  /*16c0*/  LDGSTS.E.BYPASS.128 [R192+0x17000], [R20.64], P0 ;  /* 0x1700000014c07fae */ /* 0x0007e20008101c52 */
[----:B------:R-:W-:Y:S01]  /*16d0*/  PLOP3.LUT P3, PT, PT, PT, UP1, 0x80, 0x0 ;  /* 0x000000000000781c */ /* 0x000fe20003f6f018 */
[----:B------:R-:W-:Y:S01]  /*16e0*/  IMAD.WIDE R30, R5, 0x2, R30 ;  /* 0x00000002051e7825 */ /* 0x000fe200078e021e */
[----:B------:R-:W-:-:S02]  /*16f0*/  SEL R0, RZ, 0x10, P5 ;  /* 0x00000010ff007807 */ /* 0x000fc40002800000 */
[----:B------:R-:W-:Y:S01]  /*1700*/  SEL R3, R3, RZ, P4 ;  /* 0x000000ff03037207 */ /* 0x000fe20002000000 */
[----:B------:R-:W-:Y:S01]  /*1710*/  IMAD.WIDE R32, R7, 0x2, R32 ;  /* 0x0000000207207825 */ /* 0x000fe200078e0220 */
[----:B------:R-:W-:Y:S02]  /*1720*/  ISETP.GE.AND P5, PT, R44, UR8, PT ;  /* 0x000000082c007c0c */ /* 0x000fe4000bfa6270 */
[----:B------:R-:W-:Y:S01]  /*1730*/  SEL R4, R4, RZ, P2 ;  /* 0x000000ff04047207 */ /* 0x000fe20001000000 */
[----:B------:R3:W-:Y:S01]  /*1740*/  LDGSTS.E.BYPASS.128 [R192+0x18000], [R22.64], P1 ;  /* 0x1800000016c07fae */ /* 0x0007e20008901c52 */
[----:B------:R-:W-:Y:S01]  /*1750*/  SEL R0, R0, RZ, P3 ;  /* 0x000000ff00007207 */ /* 0x000fe20001800000 */
[----:B------:R-:W-:Y:S01]  /*1760*/  IMAD.WIDE R34, R9, 0x2, R34 ;  /* 0x0000000209227825 */ /* 0x000fe200078e0222 */
[----:B------:R-:W-:Y:S02]  /*1770*/  ISETP.GE.AND P3, PT, R40, UR8, PT ;  /* 0x0000000828007c0c */ /* 0x000fe4000bf66270 */
[----:B------:R-:W-:Y:S01]  /*1780*/  ISETP.NE.U32.AND P4, PT, R3, RZ, PT ;  /* 0x000000ff0300720c */ /* 0x000fe20003f85070 */
[----:B------:R-:W-:Y:S01]  /*1790*/  IMAD.WIDE R36, R11, 0x2, R36 ;  /* 0x000000020b247825 */ /* 0x000fe200078e0224 */
[----:B------:R-:W-:-:S02]  /*17a0*/  PLOP3.LUT P0, PT, PT, PT, UP1, 0x80, 0x0 ;  /* 0x000000000000781c */ /* 0x000fc40003f0f018 */
[----:B------:R-:W-:Y:S02]  /*17b0*/  SEL R3, RZ, 0x10, P5 ;  /* 0x00000010ff037807 */ /* 0x000fe40002800000 */
[----:B------:R-:W-:Y:S02]  /*17c0*/  ISETP.NE.U32.AND P2, PT, R4, RZ, PT ;  /* 0x000000ff0400720c */ /* 0x000fe40003f45070 */
[----:B------:R-:W-:Y:S02]  /*17d0*/  SEL R4, RZ, 0x10, P3 ;  /* 0x00000010ff047807 */ /* 0x000fe40001800000 */
[----:B------:R-:W-:Y:S02]  /*17e0*/  ISETP.GE.AND P3, PT, R42, UR8, PT ;  /* 0x000000082a007c0c */ /* 0x000fe4000bf66270 */
[----:B------:R-:W-:Y:S02]  /*17f0*/  PLOP3.LUT P5, PT, PT, PT, UP1, 0x80, 0x0 ;  /* 0x000000000000781c */ /* 0x000fe40003faf018 */
[----:B------:R-:W-:-:S02]  /*1800*/  SEL R3, R3, RZ, P0 ;  /* 0x000000ff03037207 */ /* 0x000fc40000000000 */
[----:B------:R-:W-:Y:S02]  /*1810*/  ISETP.NE.U32.AND P0, PT, R0, RZ, PT ;  /* 0x000000ff0000720c */ /* 0x000fe40003f05070 */
[----:B------:R-:W-:Y:S02]  /*1820*/  SEL R0, RZ, 0x10, P3 ;  /* 0x00000010ff007807 */ /* 0x000fe40001800000 */
[----:B------:R-:W-:Y:S02]  /*1830*/  SEL R4, R4, RZ, P5 ;  /* 0x000000ff04047207 */ /* 0x000fe40002800000 */
[----:B------:R-:W-:Y:S01]  /*1840*/  ISETP.NE.U32.AND P3, PT, R3, RZ, PT ;  /* 0x000000ff0300720c */ /* 0x000fe20003f65070 */
[----:B------:R-:W-:Y:S01]  /*1850*/  IMAD.U32 R3, RZ, RZ, UR6 ;  /* 0x00000006ff037e24 */ /* 0x000fe2000f8e00ff */
[----:B------:R-:W-:Y:S02]  /*1860*/  PLOP3.LUT P5, PT, PT, PT, UP1, 0x80, 0x0 ;  /* 0x000000000000781c */ /* 0x000fe40003faf018 */
[----:B------:R-:W-:Y:S01]  /*1870*/  ISETP.NE.U32.AND P1, PT, R4, RZ, PT ;  /* 0x000000ff0400720c */ /* 0x000fe20003f25070 */
[----:B------:R-:W-:Y:S01]  /*1880*/  IMAD.WIDE R24, R3, 0x2, R24 ;  /* 0x0000000203187825 */ /* 0x000fe200078e0218 */
[----:B------:R-:W-:-:S02]  /*1890*/  SEL R0, R0, RZ, P5 ;  /* 0x000000ff00007207 */ /* 0x000fc40002800000 */
[----:B------:R-:W-:Y:S01]  /*18a0*/  LOP3.LUT R10, R43, 0x10, RZ, 0xc0, !PT ;  /* 0x000000102b0a7812 */ /* 0x000fe200078ec0ff */
[----:B------:R-:W-:Y:S01]  /*18b0*/  IMAD.WIDE R28, R3, 0x2, R28 ;  /* 0x00000002031c7825 */ /* 0x000fe200078e021c */
[----:B------:R-:W-:Y:S01]  /*18c0*/  ISETP.NE.U32.AND P5, PT, R0, RZ, PT ;  /* 0x000000ff0000720c */ /* 0x000fe20003fa5070 */
[----:B------:R3:W-:Y:S04]  /*18d0*/  LDGSTS.E.BYPASS.128 [R192+0x19000], [R24.64], P4 ;  /* 0x1900000018c07fae */ /* 0x0007e8000a101c52 */
[----:B------:R3:W-:Y:S01]  /*18e0*/  LDGSTS.E.BYPASS.128 [R192+0x1a000], [R26.64], P0 ;  /* 0x1a0000001ac07fae */ /* 0x0007e20008101c52 */
[----:B------:R-:W-:-:S03]  /*18f0*/  PLOP3.LUT P0, PT, PT, PT, UP0, 0x80, 0x0 ;  /* 0x000000000000781c */ /* 0x000fc60003f0f008 */
[----:B------:R3:W-:Y:S04]  /*1900*/  LDGSTS.E.BYPASS.128 [R192+0x1b000], [R28.64], P6 ;  /* 0x1b0000001cc07fae */ /* 0x0007e8000b101c52 */
[----:B------:R3:W-:Y:S04]  /*1910*/  LDGSTS.E.BYPASS.128 [R192+0x1c000], [R30.64], P3 ;  /* 0x1c0000001ec07fae */ /* 0x0007e80009901c52 */
[----:B------:R3:W-:Y:S04]  /*1920*/  LDGSTS.E.BYPASS.128 [R192+0x1d000], [R32.64], P1 ;  /* 0x1d00000020c07fae */ /* 0x0007e80008901c52 */
[----:B------:R3:W-:Y:S04]  /*1930*/  LDGSTS.E.BYPASS.128 [R192+0x1e000], [R34.64], P5 ;  /* 0x1e00000022c07fae */ /* 0x0007e8000a901c52 */
[----:B------:R3:W-:Y:S04]  /*1940*/  LDGSTS.E.BYPASS.128 [R192+0x1f000], [R36.64], P2 ;  /* 0x1f00000024c07fae */ /* 0x0007e80009101c52 */
[----:B------:R-:W0:Y:S01]  /*1950*/  LDGDEPBAR ;  /* 0x00000000000079af */ /* 0x000e220000000000 */
[----:B--2---:R-:W-:Y:S05]  /*1960*/  @P0 BRA `(.L_x_0) ;  /* 0x000003f000000947 */ /* 0x004fea0003800000 */
[----:B------:R-:W-:Y:S01]  /*1970*/  LOP3.LUT R0, R38, 0x18, RZ, 0xc0, !PT ;  /* 0x0000001826007812 */ /* 0x000fe200078ec0ff */
[----:B------:R-:W-:Y:S01]  /*1980*/  IMAD.MOV.U32 R104, RZ, RZ, RZ ;  /* 0x000000ffff687224 */ /* 0x000fe200078e00ff */
[----:B------:R-:W-:Y:S01]  /*1990*/  CS2R R6, SRZ ;  /* 0x0000000000067805 */ /* 0x000fe2000001ff00 */
[----:B------:R-:W-:Y:S01]  /*19a0*/  IMAD.MOV.U32 R106, RZ, RZ, RZ ;  /* 0x000000ffff6a7224 */ /* 0x000fe200078e00ff */
[----:B------:R-:W-:Y:S01]  /*19b0*/  CS2R R4, SRZ ;  /* 0x0000000000047805 */ /* 0x000fe2000001ff00 */
[----:B------:R1:W-:Y:S01]  /*19c0*/  STL [R1], R0 ;  /* 0x0000000001007387 */ /* 0x0003e20000100800 */
[----:B------:R-:W-:Y:S01]  /*19d0*/  IMAD.MOV.U32 R128, RZ, RZ, RZ ;  /* 0x000000ffff807224 */ /* 0x000fe200078e00ff */
[----:B------:R-:W-:Y:S01]  /*19e0*/  CS2R R52, SRZ ;  /* 0x0000000000347805 */ /* 0x000fe2000001ff00 */
[----:B------:R-:W-:Y:S01]  /*19f0*/  IMAD.MOV.U32 R130, RZ, RZ, RZ ;  /* 0x000000ffff827224 */ /* 0x000fe200078e00ff */
[----:B------:R-:W-:Y:S01]  /*1a00*/  CS2R R2, SRZ ;  /* 0x0000000000027805 */ /* 0x000fe2000001ff00 */
[----:B------:R-:W-:-:S02]  /*1a10*/  IMAD.MOV.U32 R124, RZ, RZ, RZ ;  /* 0x000000ffff7c7224 */ /* 0x000fc400078e00ff */
[----:B------:R-:W-:Y:S02]  /*1a20*/  IMAD.MOV.U32 R126, RZ, RZ, RZ ;  /* 0x000000ffff7e7224 */ /* 0x000fe400078e00ff */
[----:B------:R-:W-:Y:S02]  /*1a30*/  IMAD.MOV.U32 R120, RZ, RZ, RZ ;  /* 0x000000ffff787224 */ /* 0x000fe400078e00ff */
[----:B------:R-:W-:Y:S02]  /*1a40*/  IMAD.MOV.U32 R122, RZ, RZ, RZ ;  /* 0x000000ffff7a7224 */ /* 0x000fe400078e00ff */
[----:B------:R-:W-:Y:S02]  /*1a50*/  IMAD.MOV.U32 R116, RZ, RZ, RZ ;  /* 0x000000ffff747224 */ /* 0x000fe400078e00ff */
[----:B------:R-:W-:Y:S02]  /*1a60*/  IMAD.MOV.U32 R118, RZ, RZ, RZ ;  /* 0x000000ffff767224 */ /* 0x000fe400078e00ff */
        /* <DEDUP_REMOVED lines=28> */
[----:B-1----:R-:W-:Y:S02]  /*1c30*/  IMAD.MOV.U32 R0, RZ, RZ, RZ ;  /* 0x000000ffff007224 */ /* 0x002fe400078e00ff */
        /* <DEDUP_REMOVED lines=16> */
[----:B------:R-:W-:Y:S01]  /*1d40*/  IMAD.MOV.U32 R162, RZ, RZ, RZ ;  /* 0x000000ffffa27224 */ /* 0x000fe200078e00ff */
[----:B------:R-:W-:Y:S05]  /*1d50*/  BRA `(.L_x_1) ;  /* 0x0000367000007947 */ /* 0x000fea0003800000 */
.L_x_0:
[C---:B------:R-:W-:Y:S01]  /*1d60*/  LOP3.LUT R3, R43.reuse, 0x3, RZ, 0xc0, !PT ;  /* 0x000000032b037812 */ /* 0x040fe200078ec0ff */
[C---:B------:R-:W-:Y:S01]  /*1d70*/  IMAD.SHL.U32 R4, R43.reuse, 0x80, RZ ;  /* 0x000000802b047824 */ /* 0x040fe200078e00ff */
[----:B------:R-:W-:Y:S01]  /*1d80*/  SHF.R.S32.HI R0, RZ, 0x2, R43 ;  /* 0x00000002ff007819 */ /* 0x000fe2000001142b */
[C---:B------:R-:W-:Y:S01]  /*1d90*/  IMAD.SHL.U32 R7, R43.reuse, 0x100, RZ ;  /* 0x000001002b077824 */ /* 0x040fe200078e00ff */
[----:B------:R-:W-:Y:S01]  /*1da0*/  LOP3.LUT R8, R43, 0xf, RZ, 0xc0, !PT ;  /* 0x0000000f2b087812 */ /* 0x000fe200078ec0ff */
[C---:B------:R-:W-:Y:S01]  /*1db0*/  IMAD R5, R3.reuse, 0x88, RZ ;  /* 0x0000008803057824 */ /* 0x040fe200078e02ff */
[----:B------:R-:W-:Y:S01]  /*1dc0*/  SGXT R0, R0, 0x1 ;  /* 0x000000010000781a */ /* 0x000fe20000000200 */
[----:B------:R-:W-:Y:S01]  /*1dd0*/  IMAD R3, R3, 0x108, RZ ;  /* 0x0000010803037824 */ /* 0x000fe200078e02ff */
[----:B------:R-:W-:Y:S01]  /*1de0*/  ULDC.64 UR8, c[0x0][0x168] ;  /* 0x00005a0000087ab9 */ /* 0x000fe20000000a00 */
[----:B------:R-:W-:Y:S01]  /*1df0*/  IMAD.U32 R193, RZ, RZ, UR17 ;  /* 0x00000011ffc17e24 */ /* 0x000fe2000f8e00ff */
[----:B------:R-:W-:Y:S01]  /*1e00*/  LOP3.LUT R5, R5, 0x220, R0, 0x78, !PT ;  /* 0x0000022005057812 */ /* 0x000fe200078e7800 */
[----:B------:R-:W-:Y:S01]  /*1e10*/  IMAD R230, R42, c[0x0][0x184], R2 ;  /* 0x000061002ae67a24 */ /* 0x000fe200078e0202 */
[----:B------:R-:W-:Y:S01]  /*1e20*/  LOP3.LUT R6, R3, 0x420, R0, 0x78, !PT ;  /* 0x0000042003067812 */ /* 0x000fe200078e7800 */
[----:B------:R-:W-:Y:S01]  /*1e30*/  IMAD R229, R40, c[0x0][0x184], R2 ;  /* 0x0000610028e57a24 */ /* 0x000fe200078e0202 */
[----:B------:R-:W-:Y:S01]  /*1e40*/  LOP3.LUT R3, R5, 0x400, R4, 0xf8, !PT ;  /* 0x0000040005037812 */ /* 0x000fe200078ef804 */
[----:B------:R-:W-:Y:S01]  /*1e50*/  IMAD.MOV.U32 R5, RZ, RZ, 0x10 ;  /* 0x00000010ff057424 */ /* 0x000fe200078e00ff */
[----:B------:R-:W-:Y:S01]  /*1e60*/  SHF.R.U32.HI R0, RZ, 0x1, R10 ;  /* 0x00000001ff007819 */ /* 0x000fe2000001160a */
[----:B------:R-:W-:Y:S01]  /*1e70*/  ULEA UR11, UP0, UR6, UR8, 0x2 ;  /* 0x00000008060b7291 */ /* 0x000fe2000f80103f */
[----:B------:R-:W-:Y:S01]  /*1e80*/  LOP3.LUT R7, R6, 0x1800, R7, 0xf8, !PT ;  /* 0x0000180006077812 */ /* 0x000fe200078ef807 */
[----:B------:R-:W-:Y:S01]  /*1e90*/  IMAD.WIDE.U32 R4, R8, R5, c[0x0][0x160] ;  /* 0x0000580008047625 */ /* 0x000fe200078e0005 */
[----:B------:R-:W-:Y:S01]  /*1ea0*/  LOP3.LUT R0, R3, R0, RZ, 0x3c, !PT ;  /* 0x0000000003007212 */ /* 0x000fe200078e3cff */
[----:B------:R-:W-:Y:S01]  /*1eb0*/  UIADD3 UR8, UR7, -0x100, URZ ;  /* 0xffffff0007087890 */ /* 0x000fe2000fffe03f */
[----:B------:R-:W-:Y:S01]  /*1ec0*/  LOP3.LUT R3, R38, 0x18, RZ, 0xc0, !PT ;  /* 0x0000001826037812 */ /* 0x000fe200078ec0ff */
[----:B------:R-:W-:Y:S01]  /*1ed0*/  USHF.R.S32.HI UR7, URZ, 0x1f, UR5 ;  /* 0x0000001f3f077899 */ /* 0x000fe20008011405 */
[----:B------:R-:W-:Y:S01]  /*1ee0*/  IADD3 R195, P0, R4, 0x200, RZ ;  /* 0x0000020004c37810 */ /* 0x000fe20007f1e0ff */
[----:B------:R-:W-:Y:S01]  /*1ef0*/  IMAD R193, R193, 0x10, R0 ;  /* 0x00000010c1c17824 */ /* 0x000fe200078e0200 */
[----:B------:R-:W-:Y:S01]  /*1f00*/  LOP3.LUT R0, R7, 0x18, R38, 0x78, !PT ;  /* 0x0000001807007812 */ /* 0x000fe200078e7826 */
[----:B------:R1:W-:Y:S01]  /*1f10*/  STL [R1], R3 ;  /* 0x0000000301007387 */ /* 0x0003e20000100800 */
[----:B------:R-:W-:Y:S01]  /*1f20*/  SHF.R.S32.HI R232, RZ, 0x1f, R231 ;  /* 0x0000001fffe87819 */ /* 0x000fe200000114e7 */
[----:B------:R-:W-:Y:S01]  /*1f30*/  ULEA.HI UR7, UR7, UR5, URZ, 0x7 ;  /* 0x0000000507077291 */ /* 0x000fe2000f8f383f */
[C---:B------:R-:W-:Y:S01]  /*1f40*/  LOP3.LUT R4, R0.reuse, 0x20, RZ, 0x3c, !PT ;  /* 0x0000002000047812 */ /* 0x040fe200078e3cff */
[----:B------:R-:W-:Y:S01]  /*1f50*/  USHF.R.S32.HI UR10, URZ, 0x1f, UR6 ;  /* 0x0000001f3f0a7899 */ /* 0x000fe20008011406 */
[C---:B------:R-:W-:Y:S01]  /*1f60*/  LOP3.LUT R2, R0.reuse, 0x4020, RZ, 0x3c, !PT ;  /* 0x0000402000027812 */ /* 0x040fe200078e3cff */
[----:B------:R-:W-:Y:S01]  /*1f70*/  USHF.R.S32.HI UR7, URZ, 0x7, UR7 ;  /* 0x000000073f077899 */ /* 0x000fe20008011407 */
[C---:B------:R-:W-:Y:S01]  /*1f80*/  LOP3.LUT R4, R0.reuse, 0x6020, RZ, 0x3c, !PT ;  /* 0x0000602000047812 */ /* 0x040fe200078e3cff */
[----:B------:R-:W-:Y:S01]  /*1f90*/  IMAD.X R194, RZ, RZ, R5, P0 ;  /* 0x000000ffffc27224 */ /* 0x000fe200000e0605 */
[C---:B------:R-:W-:Y:S01]  /*1fa0*/  LOP3.LUT R2, R0.reuse, 0x2040, RZ, 0x3c, !PT ;  /* 0x0000204000027812 */ /* 0x040fe200078e3cff */
[----:B------:R-:W-:Y:S01]  /*1fb0*/  CS2R R104, SRZ ;  /* 0x0000000000687805 */ /* 0x000fe2000001ff00 */
[C---:B-1----:R-:W-:Y:S01]  /*1fc0*/  LOP3.LUT R3, R0.reuse, 0x2020, RZ, 0x3c, !PT ;  /* 0x0000202000037812 */ /* 0x042fe200078e3cff */
[----:B------:R-:W-:Y:S01]  /*1fd0*/  CS2R R106, SRZ ;  /* 0x00000000006a7805 */ /* 0x000fe2000001ff00 */
[C---:B------:R-:W-:Y:S01]  /*1fe0*/  LOP3.LUT R3, R0.reuse, 0x40, RZ, 0x3c, !PT ;  /* 0x0000004000037812 */ /* 0x040fe200078e3cff */
        /* <DEDUP_REMOVED lines=25> */
[----:B------:R-:W-:Y:S01]  /*2180*/  SHF.R.S32.HI R228, RZ, 0x1f, R227 ;  /* 0x0000001fffe47819 */ /* 0x000fe200000114e3 */
        /* <DEDUP_REMOVED lines=43> */
[----:B------:R-:W-:Y:S01]  /*2440*/  LOP3.LUT R4, R0, 0x60e0, RZ, 0x3c, !PT ;  /* 0x000060e000047812 */ /* 0x000fe200078e3cff */
[----:B------:R-:W-:Y:S01]  /*2450*/  CS2R R58, SRZ ;  /* 0x00000000003a7805 */ /* 0x000fe2000001ff00 */
[C---:B------:R-:W-:Y:S01]  /*2460*/  LOP3.LUT R3, R193.reuse, 0x10, RZ, 0x3c, !PT ;  /* 0x00000010c1037812 */ /* 0x040fe200078e3cff */
[----:B---3--:R-:W-:Y:S01]  /*2470*/  CS2R R36, SRZ ;  /* 0x0000000000247805 */ /* 0x008fe2000001ff00 */
[----:B------:R-:W-:Y:S01]  /*2480*/  LOP3.LUT R2, R193, 0x20, RZ, 0x3c, !PT ;  /* 0x00000020c1027812 */ /* 0x000fe200078e3cff */
[----:B------:R-:W-:Y:S01]  /*2490*/  CS2R R38, SRZ ;  /* 0x0000000000267805 */ /* 0x000fe2000001ff00 */
[C---:B------:R-:W-:Y:S01]  /*24a0*/  SHF.L.U64.HI R232, R231.reuse, 0x1, R232 ;  /* 0x00000001e7e87819 */ /* 0x040fe200000102e8 */
[----:B------:R-:W-:Y:S01]  /*24b0*/  IMAD.SHL.U32 R231, R231, 0x2, RZ ;  /* 0x00000002e7e77824 */ /* 0x000fe200078e00ff */
        /* <DEDUP_REMOVED lines=26> */
[C---:B------:R-:W-:Y:S01]  /*2660*/  LOP3.LUT R4, R193.reuse, 0x30, RZ, 0x3c, !PT ;  /* 0x00000030c1047812 */ /* 0x040fe200078e3cff */
[----:B------:R-:W-:Y:S01]  /*2670*/  CS2R R40, SRZ ;  /* 0x0000000000287805 */ /* 0x000fe2000001ff00 */
[C---:B------:R-:W-:Y:S01]  /*2680*/  LOP3.LUT R3, R193.reuse, 0x40, RZ, 0x3c, !PT ;  /* 0x00000040c1037812 */ /* 0x040fe200078e3cff */
[----:B------:R-:W-:Y:S01]  /*2690*/  CS2R R42, SRZ ;  /* 0x00000000002a7805 */ /* 0x000fe2000001ff00 */
[C---:B------:R-:W-:Y:S01]  /*26a0*/  LOP3.LUT R2, R193.reuse, 0x50, RZ, 0x3c, !PT ;  /* 0x00000050c1027812 */ /* 0x040fe200078e3cff */
[----:B------:R-:W-:Y:S01]  /*26b0*/  CS2R R44, SRZ ;  /* 0x00000000002c7805 */ /* 0x000fe2000001ff00 */
        /* <DEDUP_REMOVED lines=21> */
[C---:B------:R-:W-:Y:S01]  /*2810*/  LOP3.LUT R4, R193.reuse, 0x60, RZ, 0x3c, !PT ;  /* 0x00000060c1047812 */ /* 0x040fe200078e3cff */
[----:B------:R-:W-:Y:S01]  /*2820*/  ULEA.HI.X UR12, UR6, UR9, UR10, 0x2, UP0 ;  /* 0x00000009060c7291 */ /* 0x000fe200080f140a */
[C---:B------:R-:W-:Y:S01]  /*2830*/  LOP3.LUT R3, R193.reuse, 0x70, RZ, 0x3c, !PT ;  /* 0x00000070c1037812 */ /* 0x040fe200078e3cff */
[----:B------:R-:W-:Y:S01]  /*2840*/  UMOV UR4, URZ ;  /* 0x0000003f00047c82 */ /* 0x000fe20008000000 */
[C---:B------:R-:W-:Y:S01]  /*2850*/  LOP3.LUT R2, R193.reuse, 0x1010, RZ, 0x3c, !PT ;  /* 0x00001010c1027812 */ /* 0x040fe200078e3cff */
[----:B------:R-:W-:Y:S01]  /*2860*/  UMOV UR9, 0x1 ;  /* 0x0000000100097882 */ /* 0x000fe20000000000 */
[C---:B------:R-:W-:Y:S01]  /*2870*/  LOP3.LUT R252, R193.reuse, 0x1020, RZ, 0x3c, !PT ;  /* 0x00001020c1fc7812 */ /* 0x040fe200078e3cff */
[----:B------:R-:W-:Y:S01]  /*2880*/  USHF.L.U64.HI UR10, UR6, 0x1, UR10 ;  /* 0x00000001060a7899 */ /* 0x000fe2000801020a */
[C---:B------:R-:W-:Y:S01]  /*2890*/  LOP3.LUT R251, R193.reuse, 0x1030, RZ, 0x3c, !PT ;  /* 0x00001030c1fb7812 */ /* 0x040fe200078e3cff */
[----:B------:R-:W-:Y:S01]  /*28a0*/  UIADD3 UR20, UR7, -0x2, URZ ;  /* 0xfffffffe07147890 */ /* 0x000fe2000fffe03f */
[C---:B------:R-:W-:Y:S01]  /*28b0*/  LOP3.LUT R250, R193.reuse, 0x1040, RZ, 0x3c, !PT ;  /* 0x00001040c1fa7812 */ /* 0x040fe200078e3cff */
[----:B------:R-:W-:Y:S01]  /*28c0*/  UMOV UR5, 0xffffffff ;  /* 0xffffffff00057882 */ /* 0x000fe20000000000 */
[----:B------:R-:W-:-:S02]  /*28d0*/  LOP3.LUT R249, R193, 0x1050, RZ, 0x3c, !PT ;  /* 0x00001050c1f97812 */ /* 0x000fc400078e3cff */
[C---:B------:R-:W-:Y:S02]  /*28e0*/  LOP3.LUT R248, R193.reuse, 0x1060, RZ, 0x3c, !PT ;  /* 0x00001060c1f87812 */ /* 0x040fe400078e3cff */
[C---:B------:R-:W-:Y:S02]  /*28f0*/  LOP3.LUT R247, R193.reuse, 0x1070, RZ, 0x3c, !PT ;  /* 0x00001070c1f77812 */ /* 0x040fe400078e3cff */
[C---:B------:R-:W-:Y:S02]  /*2900*/  LOP3.LUT R246, R193.reuse, 0x2010, RZ, 0x3c, !PT ;  /* 0x00002010c1f67812 */ /* 0x040fe400078e3cff */
[C---:B------:R-:W-:Y:S02]  /*2910*/  LOP3.LUT R245, R193.reuse, 0x2020, RZ, 0x3c, !PT ;  /* 0x00002020c1f57812 */ /* 0x040fe400078e3cff */
[C---:B------:R-:W-:Y:S02]  /*2920*/  LOP3.LUT R244, R193.reuse, 0x2030, RZ, 0x3c, !PT ;  /* 0x00002030c1f47812 */ /* 0x040fe400078e3cff */
        /* <DEDUP_REMOVED lines=10> */
[----:B------:R-:W-:Y:S02]  /*29d0*/  LOP3.LUT R233, R193, 0x3070, RZ, 0x3c, !PT ;  /* 0x00003070c1e97812 */ /* 0x000fe400078e3cff */
.L_x_3:
[----:B------:R-:W-:Y:S01]  /*29e0*/  UIADD3 UR5, UR5, 0x1, URZ ;  /* 0x0000000105057890 */ /* 0x000fe2000fffe03f */
[----:B------:R-:W-:-:S04]  /*29f0*/  DEPBAR.LE SB0, 0x2 ;  /* 0x000080800000791a */ /* 0x000fc80000000000 */
[----:B------:R-:W-:Y:S01]  /*2a00*/  UISETP.GT.AND UP0, UPT, UR5, 0x1, UPT ;  /* 0x000000010500788c */ /* 0x000fe2000bf04270 */
[C---:B-1----:R-:W-:Y:S01]  /*2a10*/  LOP3.LUT R4, R0.reuse, 0x40, RZ, 0x3c, !PT ;  /* 0x0000004000047812 */ /* 0x042fe200078e3cff */
[----:B------:R-:W-:Y:S01]  /*2a20*/  UISETP.GE.AND UP1, UPT, UR4, UR20, UPT ;  /* 0x000000140400728c */ /* 0x000fe2000bf26270 */
[C---:B------:R-:W-:Y:S01]  /*2a30*/  LOP3.LUT R5, R0.reuse, 0x20, RZ, 0x3c, !PT ;  /* 0x0000002000057812 */ /* 0x040fe200078e3cff */
[----:B------:R-:W-:Y:S01]  /*2a40*/  USEL UR5, UR5, URZ, !UP0 ;  /* 0x0000003f05057287 */ /* 0x000fe2000c000000 */
[C---:B------:R-:W-:Y:S01]  /*2a50*/  LOP3.LUT R2, R0.reuse, 0x60, RZ, 0x3c, !PT ;  /* 0x0000006000027812 */ /* 0x040fe200078e3cff */
[----:B------:R-:W-:Y:S01]  /*2a60*/  UIADD3 UR9, UR9, 0x1, URZ ;  /* 0x0000000109097890 */ /* 0x000fe2000fffe03f */
[----:B------:R-:W-:Y:S01]  /*2a70*/  LOP3.LUT R6, R0, 0x80, RZ, 0x3c, !PT ;  /* 0x0000008000067812 */ /* 0x000fe200078e3cff */
[----:B------:R-:W-:Y:S01]  /*2a80*/  USHF.L.U32 UR22, UR5, 0x10, URZ ;  /* 0x0000001005167899 */ /* 0x000fe2000800063f */
[C---:B------:R-:W-:Y:S01]  /*2a90*/  LOP3.LUT R168, R193.reuse, 0x1010, RZ, 0x3c, !PT ;  /* 0x00001010c1a87812 */ /* 0x040fe200078e3cff */
[----:B------:R-:W-:Y:S01]  /*2aa0*/  ULEA UR21, UR5, 0x20000, 0xf ;  /* 0x0002000005157891 */ /* 0x000fe2000f8e783f */
[----:B------:R-:W-:Y:S01]  /*2ab0*/  LOP3.LUT R169, R193, 0x10, RZ, 0x3c, !PT ;  /* 0x00000010c1a97812 */ /* 0x000fe200078e3cff */
[----:B------:R-:W-:Y:S01]  /*2ac0*/  UISETP.GT.AND UP0, UPT, UR9, 0x1, UPT ;  /* 0x000000010900788c */ /* 0x000fe2000bf04270 */
[----:B------:R-:W-:Y:S01]  /*2ad0*/  ISETP.GE.AND P1, PT, R197, UR8, PT ;  /* 0x00000008c5007c0c */ /* 0x000fe2000bf26270 */
[----:B------:R-:W-:Y:S01]  /*2ae0*/  UIADD3 UR4, UR4, 0x1, URZ ;  /* 0x0000000104047890 */ /* 0x000fe2000fffe03f */
[----:B------:R-:W-:Y:S01]  /*2af0*/  LEA R24, R4, UR22, 0x1 ;  /* 0x0000001604187c11 */ /* 0x000fe2000f8e08ff */
[----:B------:R-:W-:Y:S01]  /*2b00*/  BAR.SYNC.DEFER_BLOCKING 0x0 ;  /* 0x0000000000007b1d */ /* 0x000fe20000010000 */
[----:B------:R-:W-:Y:S01]  /*2b10*/  LEA R28, R5, UR22, 0x1 ;  /* 0x00000016051c7c11 */ /* 0x000fe2000f8e08ff */
[----:B------:R-:W-:Y:S01]  /*2b20*/  USEL UR9, UR9, URZ, !UP0 ;  /* 0x0000003f09097287 */ /* 0x000fe2000c000000 */
[----:B------:R-:W-:Y:S01]  /*2b30*/  LEA R20, R2, UR22, 0x1 ;  /* 0x0000001602147c11 */ /* 0x000fe2000f8e08ff */
[----:B------:R-:W-:Y:S01]  /*2b40*/  UISETP.NE.AND UP0, UPT, UR7, UR4, UPT ;  /* 0x000000040700728c */ /* 0x000fe2000bf05270 */
[----:B------:R-:W-:-:S02]  /*2b50*/  LOP3.LUT R4, R0, 0xc0, RZ, 0x3c, !PT ;  /* 0x000000c000047812 */ /* 0x000fc400078e3cff */
[C---:B------:R-:W-:Y:S02]  /*2b60*/  LOP3.LUT R5, R0.reuse, 0xa0, RZ, 0x3c, !PT ;  /* 0x000000a000057812 */ /* 0x040fe400078e3cff */
[----:B------:R-:W-:Y:S02]  /*2b70*/  LOP3.LUT R2, R0, 0xe0, RZ, 0x3c, !PT ;  /* 0x000000e000027812 */ /* 0x000fe400078e3cff */
[----:B------:R-:W-:Y:S02]  /*2b80*/  LEA R8, R4, UR22, 0x1 ;  /* 0x0000001604087c11 */ /* 0x000fe4000f8e08ff */
[----:B------:R-:W-:Y:S02]  /*2b90*/  LEA R16, R6, UR22, 0x1 ;  /* 0x0000001606107c11 */ /* 0x000fe4000f8e08ff */
[----:B------:R-:W-:Y:S02]  /*2ba0*/  LEA R12, R5, UR22, 0x1 ;  /* 0x00000016050c7c11 */ /* 0x000fe4000f8e08ff */
[----:B------:R-:W-:-:S02]  /*2bb0*/  LEA R4, R2, UR22, 0x1 ;  /* 0x0000001602047c11 */ /* 0x000fc4000f8e08ff */
[----:B------:R-:W-:Y:S02]  /*2bc0*/  LEA R3, R193, UR21, 0x1 ;  /* 0x00000015c1037c11 */ /* 0x000fe4000f8e08ff */
[----:B------:R-:W-:Y:S02]  /*2bd0*/  LEA R2, R0, UR22, 0x1 ;  /* 0x0000001600027c11 */ /* 0x000fe4000f8e08ff */
[----:B------:R-:W-:Y:S01]  /*2be0*/  LEA R172, R168, UR21, 0x1 ;  /* 0x00000015a8ac7c11 */ /* 0x000fe2000f8e08ff */
[----:B------:R-:W-:Y:S01]  /*2bf0*/  LDSM.16.MT88.4 R28, [R28] ;  /* 0x000000001c1c783b */ /* 0x000fe20000004200 */
[----:B------:R-:W-:Y:S02]  /*2c00*/  LEA R176, R169, UR21, 0x1 ;  /* 0x00000015a9b07c11 */ /* 0x000fe4000f8e08ff */
[----:B------:R-:W-:Y:S01]  /*2c10*/  LEA R168, R246, UR21, 0x1 ;  /* 0x00000015f6a87c11 */ /* 0x000fe2000f8e08ff */
[----:B------:R-:W1:Y:S01]  /*2c20*/  LDSM.16.M88.4 R164, [R3] ;  /* 0x0000000003a4783b */ /* 0x000e620000000200 */
[----:B------:R-:W-:-:S02]  /*2c30*/  PLOP3.LUT P3, PT, PT, PT, UP1, 0x40, 0x0 ;  /* 0x000000000000781c */ /* 0x000fc40003f6e818 */
[----:B------:R-:W-:Y:S01]  /*2c40*/  PLOP3.LUT P2, PT, PT, PT, UP1, 0x40, 0x0 ;  /* 0x000000000000781c */ /* 0x000fe20003f4e818 */
[----:B------:R-:W2:Y:S04]  /*2c50*/  LDSM.16.MT88.4 R24, [R24] ;  /* 0x000000001818783b */ /* 0x000ea80000004200 */
[----:B------:R-:W3:Y:S04]  /*2c60*/  LDSM.16.MT88.4 R20, [R20] ;  /* 0x000000001414783b */ /* 0x000ee80000004200 */
[----:B------:R-:W4:Y:S04]  /*2c70*/  LDSM.16.MT88.4 R16, [R16] ;  /* 0x000000001010783b */ /* 0x000f280000004200 */
[----:B------:R-:W5:Y:S04]  /*2c80*/  LDSM.16.MT88.4 R12, [R12] ;  /* 0x000000000c0c783b */ /* 0x000f680000004200 */
[----:B------:R-:W4:Y:S04]  /*2c90*/  LDSM.16.MT88.4 R8, [R8] ;  /* 0x000000000808783b */ /* 0x000f280000004200 */
[----:B------:R-:W4:Y:S04]  /*2ca0*/  LDSM.16.MT88.4 R4, [R4] ;  /* 0x000000000404783b */ /* 0x000f280000004200 */
[----:B------:R-:W5:Y:S04]  /*2cb0*/  LDSM.16.MT88.4 R32, [R2] ;  /* 0x000000000220783b */ /* 0x000f680000004200 */
[----:B------:R-:W5:Y:S04]  /*2cc0*/  LDSM.16.M88.4 R176, [R176] ;  /* 0x00000000b0b0783b */ /* 0x000f680000000200 */
[----:B------:R-:W-:Y:S01]  /*2cd0*/  LDSM.16.M88.4 R172, [R172] ;  /* 0x00000000acac783b */ /* 0x000fe20000000200 */
[C---:B-1----:R-:W-:Y:S03]  /*2ce0*/  HMMA.16816.F32 R128, R164.reuse, R28, R128 ;  /* 0x0000001ca480723c */ /* 0x042fe60000001880 */
[----:B------:R-:W-:Y:S05]  /*2cf0*/  LDSM.16.M88.4 R168, [R168] ;  /* 0x00000000a8a8783b */ /* 0x000fea0000000200 */
[C---:B--2---:R-:W-:Y:S08]  /*2d00*/  HMMA.16816.F32 R124, R164.reuse, R24, R124 ;  /* 0x00000018a47c723c */ /* 0x044ff0000000187c */
[C---:B---3--:R-:W-:Y:S08]  /*2d10*/  HMMA.16816.F32 R120, R164.reuse, R20, R120 ;  /* 0x00000014a478723c */ /* 0x048ff00000001878 */
[C---:B----4-:R-:W-:Y:S08]  /*2d20*/  HMMA.16816.F32 R116, R164.reuse, R16, R116 ;  /* 0x00000010a474723c */ /* 0x050ff00000001874 */
[C---:B-----5:R-:W-:Y:S08]  /*2d30*/  HMMA.16816.F32 R112, R164.reuse, R12, R112 ;  /* 0x0000000ca470723c */ /* 0x060ff00000001870 */
[C---:B------:R-:W-:Y:S08]  /*2d40*/  HMMA.16816.F32 R108, R164.reuse, R8, R108 ;  /* 0x00000008a46c723c */ /* 0x040ff0000000186c */
[C---:B------:R-:W-:Y:S08]  /*2d50*/  HMMA.16816.F32 R100, R164.reuse, R4, R100 ;  /* 0x00000004a464723c */ /* 0x040ff00000001864 */
[----:B------:R-:W-:Y:S01]  /*2d60*/  HMMA.16816.F32 R104, R164, R32, R104 ;  /* 0x00000020a468723c */ /* 0x000fe20000001868 */
[----:B------:R-:W1:Y:S07]  /*2d70*/  LDSM.16.M88.4 R164, [R3+0x2000] ;  /* 0x0020000003a4783b */ /* 0x000e6e0000000200 */
[C---:B------:R-:W-:Y:S08]  /*2d80*/  HMMA.16816.F32 R128, R176.reuse, R30, R128 ;  /* 0x0000001eb080723c */ /* 0x040ff00000001880 */
[C---:B------:R-:W-:Y:S08]  /*2d90*/  HMMA.16816.F32 R124, R176.reuse, R26, R124 ;  /* 0x0000001ab07c723c */ /* 0x040ff0000000187c */
[C---:B------:R-:W-:Y:S08]  /*2da0*/  HMMA.16816.F32 R120, R176.reuse, R22, R120 ;  /* 0x00000016b078723c */ /* 0x040ff00000001878 */
[C---:B------:R-:W-:Y:S08]  /*2db0*/  HMMA.16816.F32 R116, R176.reuse, R18, R116 ;  /* 0x00000012b074723c */ /* 0x040ff00000001874 */
[----:B------:R-:W-:Y:S08]  /*2dc0*/  HMMA.16816.F32 R112, R176, R14, R112 ;  /* 0x0000000eb070723c */ /* 0x000ff00000001870 */
[C---:B-1----:R-:W-:Y:S08]  /*2dd0*/  HMMA.16816.F32 R96, R164.reuse, R32, R96 ;  /* 0x00000020a460723c */ /* 0x042ff00000001860 */
[C---:B------:R-:W-:Y:S08]  /*2de0*/  HMMA.16816.F32 R92, R164.reuse, R28, R92 ;  /* 0x0000001ca45c723c */ /* 0x040ff0000000185c */
[C---:B------:R-:W-:Y:S08]  /*2df0*/  HMMA.16816.F32 R88, R164.reuse, R24, R88 ;  /* 0x00000018a458723c */ /* 0x040ff00000001858 */
[C---:B------:R-:W-:Y:S08]  /*2e00*/  HMMA.16816.F32 R84, R164.reuse, R20, R84 ;  /* 0x00000014a454723c */ /* 0x040ff00000001854 */
[C---:B------:R-:W-:Y:S08]  /*2e10*/  HMMA.16816.F32 R80, R164.reuse, R16, R80 ;  /* 0x00000010a450723c */ /* 0x040ff00000001850 */
[C---:B------:R-:W-:Y:S08]  /*2e20*/  HMMA.16816.F32 R76, R164.reuse, R12, R76 ;  /* 0x0000000ca44c723c */ /* 0x040ff0000000184c */
[C---:B------:R-:W-:Y:S08]  /*2e30*/  HMMA.16816.F32 R72, R164.reuse, R8, R72 ;  /* 0x00000008a448723c */ /* 0x040ff00000001848 */
[----:B------:R-:W-:Y:S01]  /*2e40*/  HMMA.16816.F32 R68, R164, R4, R68 ;  /* 0x00000004a444723c */ /* 0x000fe20000001844 */
[----:B------:R-:W1:Y:S07]  /*2e50*/  LDSM.16.M88.4 R164, [R3+0x4000] ;  /* 0x0040000003a4783b */ /* 0x000e6e0000000200 */
[C---:B------:R-:W-:Y:S08]  /*2e60*/  HMMA.16816.F32 R108, R176.reuse, R10, R108 ;  /* 0x0000000ab06c723c */ /* 0x040ff0000000186c */
[C---:B------:R-:W-:Y:S08]  /*2e70*/  HMMA.16816.F32 R104, R176.reuse, R34, R104 ;  /* 0x00000022b068723c */ /* 0x040ff00000001868 */
[----:B------:R-:W-:Y:S08]  /*2e80*/  HMMA.16816.F32 R100, R176, R6, R100 ;  /* 0x00000006b064723c */ /* 0x000ff00000001864 */
        /* <DEDUP_REMOVED lines=10> */
[----:B------:R1:W2:Y:S07]  /*2f30*/  LDSM.16.M88.4 R164, [R3+0x6000] ;  /* 0x0060000003a4783b */ /* 0x0002ae0000000200 */
[----:B------:R-:W-:Y:S01]  /*2f40*/  HMMA.16816.F32 R88, R172, R26, R88 ;  /* 0x0000001aac58723c */ /* 0x000fe20000001858 */
[----:B-1----:R-:W-:-:S07]  /*2f50*/  LOP3.LUT R3, R0, 0x2060, RZ, 0x3c, !PT ;  /* 0x0000206000037812 */ /* 0x002fce00078e3cff */
[C---:B------:R-:W-:Y:S08]  /*2f60*/  HMMA.16816.F32 R84, R172.reuse, R22, R84 ;  /* 0x00000016ac54723c */ /* 0x040ff00000001854 */
[C---:B------:R-:W-:Y:S08]  /*2f70*/  HMMA.16816.F32 R80, R172.reuse, R18, R80 ;  /* 0x00000012ac50723c */ /* 0x040ff00000001850 */
[C---:B------:R-:W-:Y:S08]  /*2f80*/  HMMA.16816.F32 R76, R172.reuse, R14, R76 ;  /* 0x0000000eac4c723c */ /* 0x040ff0000000184c */
[----:B------:R-:W-:Y:S08]  /*2f90*/  HMMA.16816.F32 R72, R172, R10, R72 ;  /* 0x0000000aac48723c */ /* 0x000ff00000001848 */
[C---:B--2---:R-:W-:Y:S08]  /*2fa0*/  HMMA.16816.F32 R132, R164.reuse, R32, R132 ;  /* 0x00000020a484723c */ /* 0x044ff00000001884 */
[C---:B------:R-:W-:Y:S07]  /*2fb0*/  HMMA.16816.F32 R152, R164.reuse, R28, R152 ;  /* 0x0000001ca498723c */ /* 0x040fee0000001898 */
[----:B------:R-:W-:Y:S01]  /*2fc0*/  LEA R28, R3, UR22, 0x1 ;  /* 0x00000016031c7c11 */ /* 0x000fe2000f8e08ff */
[----:B------:R-:W-:Y:S01]  /*2fd0*/  HMMA.16816.F32 R136, R164, R24, R136 ;  /* 0x00000018a488723c */ /* 0x000fe20000001888 */
[----:B------:R-:W-:-:S07]  /*2fe0*/  LOP3.LUT R3, R0, 0x20e0, RZ, 0x3c, !PT ;  /* 0x000020e000037812 */ /* 0x000fce00078e3cff */
[C---:B------:R-:W-:Y:S08]  /*2ff0*/  HMMA.16816.F32 R156, R164.reuse, R20, R156 ;  /* 0x00000014a49c723c */ /* 0x040ff0000000189c */
[C---:B------:R-:W-:Y:S08]  /*3000*/  HMMA.16816.F32 R140, R164.reuse, R16, R140 ;  /* 0x00000010a48c723c */ /* 0x040ff0000000188c */
[C---:B------:R-:W-:Y:S07]  /*3010*/  HMMA.16816.F32 R144, R164.reuse, R12, R144 ;  /* 0x0000000ca490723c */ /* 0x040fee0000001890 */
[----:B------:R-:W-:Y:S01]  /*3020*/  LEA R12, R3, UR22, 0x1 ;  /* 0x00000016030c7c11 */ /* 0x000fe2000f8e08ff */
[----:B------:R-:W-:Y:S01]  /*3030*/  HMMA.16816.F32 R148, R164, R8, R148 ;  /* 0x00000008a494723c */ /* 0x000fe20000001894 */
[----:B------:R-:W-:-:S04]  /*3040*/  LOP3.LUT R3, R193, 0x30, RZ, 0x3c, !PT ;  /* 0x00000030c1037812 */ /* 0x000fc800078e3cff */
[----:B------:R-:W-:Y:S02]  /*3050*/  LEA R176, R3, UR21, 0x1 ;  /* 0x0000001503b07c11 */ /* 0x000fe4000f8e08ff */
[----:B------:R-:W-:Y:S01]  /*3060*/  LOP3.LUT R8, R193, 0x20, RZ, 0x3c, !PT ;  /* 0x00000020c1087812 */ /* 0x000fe200078e3cff */
[----:B------:R-:W-:Y:S01]  /*3070*/  HMMA.16816.F32 R160, R164, R4, R160 ;  /* 0x00000004a4a0723c */ /* 0x000fe200000018a0 */
[C---:B------:R-:W-:Y:S02]  /*3080*/  LOP3.LUT R9, R0.reuse, 0x2080, RZ, 0x3c, !PT ;  /* 0x0000208000097812 */ /* 0x040fe400078e3cff */
[----:B------:R-:W-:Y:S01]  /*3090*/  LDSM.16.M88.4 R176, [R176] ;  /* 0x00000000b0b0783b */ /* 0x000fe20000000200 */
[C---:B------:R-:W-:Y:S02]  /*30a0*/  LOP3.LUT R3, R0.reuse, 0x4060, RZ, 0x3c, !PT ;  /* 0x0000406000037812 */ /* 0x040fe400078e3cff */
[----:B------:R-:W-:Y:S02]  /*30b0*/  LEA R24, R9, UR22, 0x1 ;  /* 0x0000001609187c11 */ /* 0x000fe4000f8e08ff */
[----:B------:R-:W-:Y:S01]  /*30c0*/  LEA R164, R239, UR21, 0x1 ;  /* 0x00000015efa47c11 */ /* 0x000fe2000f8e08ff */
[----:B------:R-:W-:Y:S01]  /*30d0*/  HMMA.16816.F32 R68, R172, R6, R68 ;  /* 0x00000006ac44723c */ /* 0x000fe20000001844 */
[----:B------:R-:W-:-:S02]  /*30e0*/  LOP3.LUT R5, R0, 0x2040, RZ, 0x3c, !PT ;  /* 0x0000204000057812 */ /* 0x000fc400078e3cff */
[C---:B------:R-:W-:Y:S02]  /*30f0*/  LOP3.LUT R4, R0.reuse, 0x2020, RZ, 0x3c, !PT ;  /* 0x0000202000047812 */ /* 0x040fe400078e3cff */
[----:B------:R-:W1:Y:S01]  /*3100*/  LDSM.16.M88.4 R164, [R164] ;  /* 0x00000000a4a4783b */ /* 0x000e620000000200 */
[----:B------:R-:W-:Y:S02]  /*3110*/  LEA R32, R5, UR22, 0x1 ;  /* 0x0000001605207c11 */ /* 0x000fe4000f8e08ff */
[----:B------:R-:W-:Y:S01]  /*3120*/  LOP3.LUT R5, R0, 0x20c0, RZ, 0x3c, !PT ;  /* 0x000020c000057812 */ /* 0x000fe200078e3cff */
[----:B------:R-:W-:Y:S01]  /*3130*/  HMMA.16816.F32 R64, R168, R34, R64 ;  /* 0x00000022a840723c */ /* 0x000fe20000001840 */
[----:B------:R-:W-:Y:S02]  /*3140*/  LEA R4, R4, UR22, 0x1 ;  /* 0x0000001604047c11 */ /* 0x000fe4000f8e08ff */
[----:B------:R-:W-:Y:S02]  /*3150*/  LEA R16, R5, UR22, 0x1 ;  /* 0x0000001605107c11 */ /* 0x000fe4000f8e08ff */
[----:B------:R-:W-:-:S03]  /*3160*/  LEA R172, R251, UR21, 0x1 ;  /* 0x00000015fbac7c11 */ /* 0x000fc6000f8e08ff */
[C---:B------:R-:W-:Y:S03]  /*3170*/  HMMA.16816.F32 R60, R168.reuse, R30, R60 ;  /* 0x0000001ea83c723c */ /* 0x040fe6000000183c */
[----:B------:R-:W-:Y:S05]  /*3180*/  LDSM.16.M88.4 R172, [R172] ;  /* 0x00000000acac783b */ /* 0x000fea0000000200 */
[C---:B------:R-:W-:Y:S08]  /*3190*/  HMMA.16816.F32 R56, R168.reuse, R26, R56 ;  /* 0x0000001aa838723c */ /* 0x040ff00000001838 */
[C---:B------:R-:W-:Y:S08]  /*31a0*/  HMMA.16816.F32 R36, R168.reuse, R22, R36 ;  /* 0x00000016a824723c */ /* 0x040ff00000001824 */
[----:B------:R-:W-:Y:S08]  /*31b0*/  HMMA.16816.F32 R40, R168, R18, R40 ;  /* 0x00000012a828723c */ /* 0x000ff00000001828 */
[C---:B-1----:R-:W-:Y:S01]  /*31c0*/  HMMA.16816.F32 R132, R164.reuse, R34, R132 ;  /* 0x00000022a484723c */ /* 0x042fe20000001884 */
[----:B------:R-:W-:Y:S07]  /*31d0*/  LDSM.16.MT88.4 R32, [R32] ;  /* 0x000000002020783b */ /* 0x000fee0000004200 */
[C---:B------:R-:W-:Y:S01]  /*31e0*/  HMMA.16816.F32 R152, R164.reuse, R30, R152 ;  /* 0x0000001ea498723c */ /* 0x040fe20000001898 */
[----:B------:R-:W-:Y:S07]  /*31f0*/  LDSM.16.MT88.4 R28, [R28] ;  /* 0x000000001c1c783b */ /* 0x000fee0000004200 */
[C---:B------:R-:W-:Y:S01]  /*3200*/  HMMA.16816.F32 R136, R164.reuse, R26, R136 ;  /* 0x0000001aa488723c */ /* 0x040fe20000001888 */
[----:B------:R-:W-:Y:S07]  /*3210*/  LDSM.16.MT88.4 R24, [R24] ;  /* 0x000000001818783b */ /* 0x000fee0000004200 */
[C---:B------:R-:W-:Y:S08]  /*3220*/  HMMA.16816.F32 R156, R164.reuse, R22, R156 ;  /* 0x00000016a49c723c */ /* 0x040ff0000000189c */
[C---:B------:R-:W-:Y:S01]  /*3230*/  HMMA.16816.F32 R140, R164.reuse, R18, R140 ;  /* 0x00000012a48c723c */ /* 0x040fe2000000188c */
[----:B------:R-:W-:Y:S07]  /*3240*/  LDSM.16.MT88.4 R16, [R16] ;  /* 0x000000001010783b */ /* 0x000fee0000004200 */
[C---:B------:R-:W-:Y:S08]  /*3250*/  HMMA.16816.F32 R144, R164.reuse, R14, R144 ;  /* 0x0000000ea490723c */ /* 0x040ff00000001890 */
[C---:B------:R-:W-:Y:S08]  /*3260*/  HMMA.16816.F32 R148, R164.reuse, R10, R148 ;  /* 0x0000000aa494723c */ /* 0x040ff00000001894 */
[----:B------:R-:W-:Y:S07]  /*3270*/  HMMA.16816.F32 R160, R164, R6, R160 ;  /* 0x00000006a4a0723c */ /* 0x000fee00000018a0 */
[----:B------:R-:W-:Y:S01]  /*3280*/  LEA R164, R8, UR21, 0x1 ;  /* 0x0000001508a47c11 */ /* 0x000fe2000f8e08ff */
[C---:B------:R-:W-:Y:S01]  /*3290*/  HMMA.16816.F32 R44, R168.reuse, R14, R44 ;  /* 0x0000000ea82c723c */ /* 0x040fe2000000182c */
[----:B------:R-:W-:Y:S01]  /*32a0*/  LOP3.LUT R8, R0, 0x20a0, RZ, 0x3c, !PT ;  /* 0x000020a000087812 */ /* 0x000fe200078e3cff */
[----:B------:R-:W-:Y:S03]  /*32b0*/  LDSM.16.MT88.4 R12, [R12] ;  /* 0x000000000c0c783b */ /* 0x000fe60000004200 */
[----:B------:R-:W-:Y:S01]  /*32c0*/  LEA R20, R8, UR22, 0x1 ;  /* 0x0000001608147c11 */ /* 0x000fe2000f8e08ff */
[----:B------:R-:W1:Y:S02]  /*32d0*/  LDSM.16.M88.4 R164, [R164] ;  /* 0x00000000a4a4783b */ /* 0x000e640000000200 */
[C---:B------:R-:W-:Y:S02]  /*32e0*/  HMMA.16816.F32 R48, R168.reuse, R10, R48 ;  /* 0x0000000aa830723c */ /* 0x040fe40000001830 */
[----:B------:R-:W2:Y:S04]  /*32f0*/  LDSM.16.MT88.4 R8, [R2+0x4000] ;  /* 0x004000000208783b */ /* 0x000ea80000004200 */
[----:B------:R-:W-:Y:S02]  /*3300*/  LDSM.16.MT88.4 R20, [R20] ;  /* 0x000000001414783b */ /* 0x000fe40000004200 */
[----:B------:R-:W-:Y:S02]  /*3310*/  HMMA.16816.F32 R52, R168, R6, R52 ;  /* 0x00000006a834723c */ /* 0x000fe40000001834 */
[----:B------:R-:W3:Y:S05]  /*3320*/  LDSM.16.MT88.4 R4, [R4] ;  /* 0x000000000404783b */ /* 0x000eea0000004200 */
[----:B------:R-:W-:-:S06]  /*3330*/  LEA R168, R244, UR21, 0x1 ;  /* 0x00000015f4a87c11 */ /* 0x000fcc000f8e08ff */
[----:B------:R-:W-:Y:S01]  /*3340*/  LDSM.16.M88.4 R168, [R168] ;  /* 0x00000000a8a8783b */ /* 0x000fe20000000200 */
[C---:B-1----:R-:W-:Y:S08]  /*3350*/  HMMA.16816.F32 R124, R164.reuse, R32, R124 ;  /* 0x00000020a47c723c */ /* 0x042ff0000000187c */
[C---:B--2---:R-:W-:Y:S08]  /*3360*/  HMMA.16816.F32 R104, R164.reuse, R8, R104 ;  /* 0x00000008a468723c */ /* 0x044ff00000001868 */
[C---:B---3--:R-:W-:Y:S08]  /*3370*/  HMMA.16816.F32 R128, R164.reuse, R4, R128 ;  /* 0x00000004a480723c */ /* 0x048ff00000001880 */
[C---:B------:R-:W-:Y:S08]  /*3380*/  HMMA.16816.F32 R120, R164.reuse, R28, R120 ;  /* 0x0000001ca478723c */ /* 0x040ff00000001878 */
[C---:B------:R-:W-:Y:S08]  /*3390*/  HMMA.16816.F32 R116, R164.reuse, R24, R116 ;  /* 0x00000018a474723c */ /* 0x040ff00000001874 */
[C---:B------:R-:W-:Y:S08]  /*33a0*/  HMMA.16816.F32 R112, R164.reuse, R20, R112 ;  /* 0x00000014a470723c */ /* 0x040ff00000001870 */
[C---:B------:R-:W-:Y:S08]  /*33b0*/  HMMA.16816.F32 R108, R164.reuse, R16, R108 ;  /* 0x00000010a46c723c */ /* 0x040ff0000000186c */
[----:B------:R-:W-:Y:S07]  /*33c0*/  HMMA.16816.F32 R100, R164, R12, R100 ;  /* 0x0000000ca464723c */ /* 0x000fee0000001864 */
[----:B------:R-:W-:Y:S01]  /*33d0*/  LEA R164, R252, UR21, 0x1 ;  /* 0x00000015fca47c11 */ /* 0x000fe2000f8e08ff */
[C---:B------:R-:W-:Y:S05]  /*33e0*/  HMMA.16816.F32 R104, R176.reuse, R10, R104 ;  /* 0x0000000ab068723c */ /* 0x040fea0000001868 */
[----:B------:R-:W1:Y:S03]  /*33f0*/  LDSM.16.M88.4 R164, [R164] ;  /* 0x00000000a4a4783b */ /* 0x000e660000000200 */
        /* <DEDUP_REMOVED lines=16> */
[----:B------:R-:W-:Y:S08]  /*3500*/  HMMA.16816.F32 R100, R176, R14, R100 ;  /* 0x0000000eb064723c */ /* 0x000ff00000001864 */
        /* <DEDUP_REMOVED lines=17> */
[----:B------:R-:W-:Y:S07]  /*3620*/  HMMA.16816.F32 R68, R172, R14, R68 ;  /* 0x0000000eac44723c */ /* 0x000fee0000001844 */
[----:B------:R-:W-:Y:S01]  /*3630*/  LEA R172, R249, UR21, 0x1 ;  /* 0x00000015f9ac7c11 */ /* 0x000fe2000f8e08ff */
[C---:B------:R-:W-:Y:S05]  /*3640*/  HMMA.16816.F32 R64, R168.reuse, R10, R64 ;  /* 0x0000000aa840723c */ /* 0x040fea0000001840 */
[----:B------:R-:W-:Y:S03]  /*3650*/  LDSM.16.M88.4 R172, [R172] ;  /* 0x00000000acac783b */ /* 0x000fe60000000200 */
[----:B------:R-:W-:Y:S08]  /*3660*/  HMMA.16816.F32 R60, R168, R6, R60 ;  /* 0x00000006a83c723c */ /* 0x000ff0000000183c */
[C---:B-1----:R-:W-:Y:S07]  /*3670*/  HMMA.16816.F32 R132, R164.reuse, R8, R132 ;  /* 0x00000008a484723c */ /* 0x042fee0000001884 */
[----:B------:R-:W-:Y:S01]  /*3680*/  LOP3.LUT R8, R193, 0x40, RZ, 0x3c, !PT ;  /* 0x00000040c1087812 */ /* 0x000fe200078e3cff */
[----:B------:R-:W-:Y:S01]  /*3690*/  HMMA.16816.F32 R152, R164, R4, R152 ;  /* 0x00000004a498723c */ /* 0x000fe20000001898 */
[----:B------:R-:W-:-:S06]  /*36a0*/  LOP3.LUT R9, R0, 0x4080, RZ, 0x3c, !PT ;  /* 0x0000408000097812 */ /* 0x000fcc00078e3cff */
[C---:B------:R-:W-:Y:S01]  /*36b0*/  LOP3.LUT R5, R0.reuse, 0x4040, RZ, 0x3c, !PT ;  /* 0x0000404000057812 */ /* 0x040fe200078e3cff */
[----:B------:R-:W-:Y:S01]  /*36c0*/  HMMA.16816.F32 R136, R164, R32, R136 ;  /* 0x00000020a488723c */ /* 0x000fe20000001888 */
[----:B------:R-:W-:-:S04]  /*36d0*/  LOP3.LUT R4, R0, 0x4020, RZ, 0x3c, !PT ;  /* 0x0000402000047812 */ /* 0x000fc800078e3cff */
[----:B------:R-:W-:Y:S02]  /*36e0*/  LEA R4, R4, UR22, 0x1 ;  /* 0x0000001604047c11 */ /* 0x000fe4000f8e08ff */
[----:B------:R-:W-:Y:S01]  /*36f0*/  LEA R32, R5, UR22, 0x1 ;  /* 0x0000001605207c11 */ /* 0x000fe2000f8e08ff */
[----:B------:R-:W-:Y:S01]  /*3700*/  HMMA.16816.F32 R156, R164, R28, R156 ;  /* 0x0000001ca49c723c */ /* 0x000fe2000000189c */
[----:B------:R-:W-:-:S06]  /*3710*/  LOP3.LUT R5, R0, 0x40c0, RZ, 0x3c, !PT ;  /* 0x000040c000057812 */ /* 0x000fcc00078e3cff */
[----:B------:R-:W-:Y:S01]  /*3720*/  LEA R28, R3, UR22, 0x1 ;  /* 0x00000016031c7c11 */ /* 0x000fe2000f8e08ff */
[----:B------:R-:W-:Y:S01]  /*3730*/  HMMA.16816.F32 R140, R164, R24, R140 ;  /* 0x00000018a48c723c */ /* 0x000fe2000000188c */
[----:B------:R-:W-:-:S06]  /*3740*/  LOP3.LUT R3, R0, 0x40e0, RZ, 0x3c, !PT ;  /* 0x000040e000037812 */ /* 0x000fcc00078e3cff */
[----:B------:R-:W-:Y:S01]  /*3750*/  LEA R24, R9, UR22, 0x1 ;  /* 0x0000001609187c11 */ /* 0x000fe2000f8e08ff */
[C---:B------:R-:W-:Y:S08]  /*3760*/  HMMA.16816.F32 R144, R164.reuse, R20, R144 ;  /* 0x00000014a490723c */ /* 0x040ff00000001890 */
[C---:B------:R-:W-:Y:S07]  /*3770*/  HMMA.16816.F32 R148, R164.reuse, R16, R148 ;  /* 0x00000010a494723c */ /* 0x040fee0000001894 */
[----:B------:R-:W-:Y:S01]  /*3780*/  LEA R16, R5, UR22, 0x1 ;  /* 0x0000001605107c11 */ /* 0x000fe2000f8e08ff */
[----:B------:R-:W-:Y:S07]  /*3790*/  HMMA.16816.F32 R160, R164, R12, R160 ;  /* 0x0000000ca4a0723c */ /* 0x000fee00000018a0 */
[----:B------:R-:W-:Y:S01]  /*37a0*/  LEA R164, R237, UR21, 0x1 ;  /* 0x00000015eda47c11 */ /* 0x000fe2000f8e08ff */
[----:B------:R-:W-:Y:S01]  /*37b0*/  HMMA.16816.F32 R56, R168, R34, R56 ;  /* 0x00000022a838723c */ /* 0x000fe20000001838 */
[----:B------:R-:W-:-:S02]  /*37c0*/  LEA R12, R3, UR22, 0x1 ;  /* 0x00000016030c7c11 */ /* 0x000fc4000f8e08ff */
[----:B------:R-:W-:Y:S02]  /*37d0*/  LOP3.LUT R3, R193, 0x50, RZ, 0x3c, !PT ;  /* 0x00000050c1037812 */ /* 0x000fe400078e3cff */
[----:B------:R-:W1:Y:S02]  /*37e0*/  LDSM.16.M88.4 R164, [R164] ;  /* 0x00000000a4a4783b */ /* 0x000e640000000200 */
[----:B------:R-:W-:Y:S01]  /*37f0*/  LEA R176, R3, UR21, 0x1 ;  /* 0x0000001503b07c11 */ /* 0x000fe2000f8e08ff */
[----:B------:R-:W-:Y:S01]  /*3800*/  HMMA.16816.F32 R36, R168, R30, R36 ;  /* 0x0000001ea824723c */ /* 0x000fe20000001824 */
[----:B------:R-:W-:-:S04]  /*3810*/  LOP3.LUT R3, R193, 0x60, RZ, 0x3c, !PT ;  /* 0x00000060c1037812 */ /* 0x000fc800078e3cff */
[----:B------:R-:W-:Y:S03]  /*3820*/  LDSM.16.M88.4 R176, [R176] ;  /* 0x00000000b0b0783b */ /* 0x000fe60000000200 */
[C---:B------:R-:W-:Y:S08]  /*3830*/  HMMA.16816.F32 R40, R168.reuse, R26, R40 ;  /* 0x0000001aa828723c */ /* 0x040ff00000001828 */
[C---:B------:R-:W-:Y:S08]  /*3840*/  HMMA.16816.F32 R44, R168.reuse, R22, R44 ;  /* 0x00000016a82c723c */ /* 0x040ff0000000182c */
[C---:B------:R-:W-:Y:S08]  /*3850*/  HMMA.16816.F32 R48, R168.reuse, R18, R48 ;  /* 0x00000012a830723c */ /* 0x040ff00000001830 */
[----:B------:R-:W-:Y:S07]  /*3860*/  HMMA.16816.F32 R52, R168, R14, R52 ;  /* 0x0000000ea834723c */ /* 0x000fee0000001834 */
[----:B------:R-:W-:Y:S01]  /*3870*/  LEA R168, R242, UR21, 0x1 ;  /* 0x00000015f2a87c11 */ /* 0x000fe2000f8e08ff */
[C---:B-1----:R-:W-:Y:S05]  /*3880*/  HMMA.16816.F32 R132, R164.reuse, R10, R132 ;  /* 0x0000000aa484723c */ /* 0x042fea0000001884 */
[----:B------:R-:W-:Y:S03]  /*3890*/  LDSM.16.M88.4 R168, [R168] ;  /* 0x00000000a8a8783b */ /* 0x000fe60000000200 */
[C---:B------:R-:W-:Y:S01]  /*38a0*/  HMMA.16816.F32 R152, R164.reuse, R6, R152 ;  /* 0x00000006a498723c */ /* 0x040fe20000001898 */
[----:B------:R-:W-:Y:S07]  /*38b0*/  LDSM.16.MT88.4 R4, [R4] ;  /* 0x000000000404783b */ /* 0x000fee0000004200 */
[C---:B------:R-:W-:Y:S01]  /*38c0*/  HMMA.16816.F32 R136, R164.reuse, R34, R136 ;  /* 0x00000022a488723c */ /* 0x040fe20000001888 */
        /* <DEDUP_REMOVED lines=8> */
[----:B------:R-:W-:Y:S01]  /*3950*/  HMMA.16816.F32 R160, R164, R14, R160 ;  /* 0x0000000ea4a0723c */ /* 0x000fe200000018a0 */
[----:B------:R-:W-:Y:S06]  /*3960*/  LDSM.16.MT88.4 R12, [R12] ;  /* 0x000000000c0c783b */ /* 0x000fec0000004200 */
[----:B------:R-:W-:-:S02]  /*3970*/  LEA R164, R8, UR21, 0x1 ;  /* 0x0000001508a47c11 */ /* 0x000fc4000f8e08ff */
[----:B------:R-:W-:-:S04]  /*3980*/  LOP3.LUT R8, R0, 0x40a0, RZ, 0x3c, !PT ;  /* 0x000040a000087812 */ /* 0x000fc800078e3cff */
[----:B------:R-:W-:Y:S01]  /*3990*/  LEA R20, R8, UR22, 0x1 ;  /* 0x0000001608147c11 */ /* 0x000fe2000f8e08ff */
[----:B------:R-:W1:Y:S04]  /*39a0*/  LDSM.16.M88.4 R164, [R164] ;  /* 0x00000000a4a4783b */ /* 0x000e680000000200 */
[----:B------:R-:W2:Y:S04]  /*39b0*/  LDSM.16.MT88.4 R8, [R2+0x8000] ;  /* 0x008000000208783b */ /* 0x000ea80000004200 */
[----:B------:R-:W3:Y:S01]  /*39c0*/  LDSM.16.MT88.4 R20, [R20] ;  /* 0x000000001414783b */ /* 0x000ee20000004200 */
[C---:B-1----:R-:W-:Y:S08]  /*39d0*/  HMMA.16816.F32 R128, R164.reuse, R4, R128 ;  /* 0x00000004a480723c */ /* 0x042ff00000001880 */
[C---:B--2---:R-:W-:Y:S08]  /*39e0*/  HMMA.16816.F32 R104, R164.reuse, R8, R104 ;  /* 0x00000008a468723c */ /* 0x044ff00000001868 */
[C---:B------:R-:W-:Y:S08]  /*39f0*/  HMMA.16816.F32 R124, R164.reuse, R32, R124 ;  /* 0x00000020a47c723c */ /* 0x040ff0000000187c */
[C---:B------:R-:W-:Y:S08]  /*3a00*/  HMMA.16816.F32 R120, R164.reuse, R28, R120 ;  /* 0x0000001ca478723c */ /* 0x040ff00000001878 */
[C---:B------:R-:W-:Y:S08]  /*3a10*/  HMMA.16816.F32 R116, R164.reuse, R24, R116 ;  /* 0x00000018a474723c */ /* 0x040ff00000001874 */
[C---:B---3--:R-:W-:Y:S08]  /*3a20*/  HMMA.16816.F32 R112, R164.reuse, R20, R112 ;  /* 0x00000014a470723c */ /* 0x048ff00000001870 */
        /* <DEDUP_REMOVED lines=38> */
[----:B------:R-:W-:Y:S08]  /*3c90*/  HMMA.16816.F32 R36, R168, R30, R36 ;  /* 0x0000001ea824723c */ /* 0x000ff00000001824 */
[C---:B------:R-:W-:Y:S08]  /*3ca0*/  HMMA.16816.F32 R72, R172.reuse, R18, R72 ;  /* 0x00000012ac48723c */ /* 0x040ff00000001848 */
[----:B------:R-:W-:Y:S07]  /*3cb0*/  HMMA.16816.F32 R68, R172, R14, R68 ;  /* 0x0000000eac44723c */ /* 0x000fee0000001844 */
[----:B------:R-:W-:Y:S01]  /*3cc0*/  LEA R172, R234, UR21, 0x1 ;  /* 0x00000015eaac7c11 */ /* 0x000fe2000f8e08ff */
[----:B------:R-:W-:Y:S05]  /*3cd0*/  HMMA.16816.F32 R108, R176, R18, R108 ;  /* 0x00000012b06c723c */ /* 0x000fea000000186c */
[----:B------:R-:W-:Y:S03]  /*3ce0*/  LDSM.16.M88.4 R172, [R172] ;  /* 0x00000000acac783b */ /* 0x000fe60000000200 */
[C---:B-1----:R-:W-:Y:S08]  /*3cf0*/  HMMA.16816.F32 R132, R164.reuse, R8, R132 ;  /* 0x00000008a484723c */ /* 0x042ff00000001884 */
[C---:B------:R-:W-:Y:S08]  /*3d00*/  HMMA.16816.F32 R152, R164.reuse, R4, R152 ;  /* 0x00000004a498723c */ /* 0x040ff00000001898 */
[C---:B------:R-:W-:Y:S07]  /*3d10*/  HMMA.16816.F32 R136, R164.reuse, R32, R136 ;  /* 0x00000020a488723c */ /* 0x040fee0000001888 */
[----:B------:R-:W-:Y:S01]  /*3d20*/  LEA R32, R3, UR21, 0x1 ;  /* 0x0000001503207c11 */ /* 0x000fe2000f8e08ff */
[----:B------:R-:W-:Y:S01]  /*3d30*/  HMMA.16816.F32 R156, R164, R28, R156 ;  /* 0x0000001ca49c723c */ /* 0x000fe2000000189c */
[----:B------:R-:W-:-:S07]  /*3d40*/  LOP3.LUT R3, R0, 0x6080, RZ, 0x3c, !PT ;  /* 0x0000608000037812 */ /* 0x000fce00078e3cff */
[C---:B------:R-:W-:Y:S08]  /*3d50*/  HMMA.16816.F32 R140, R164.reuse, R24, R140 ;  /* 0x00000018a48c723c */ /* 0x040ff0000000188c */
[C---:B------:R-:W-:Y:S08]  /*3d60*/  HMMA.16816.F32 R144, R164.reuse, R20, R144 ;  /* 0x00000014a490723c */ /* 0x040ff00000001890 */
[C---:B------:R-:W-:Y:S07]  /*3d70*/  HMMA.16816.F32 R148, R164.reuse, R16, R148 ;  /* 0x00000010a494723c */ /* 0x040fee0000001894 */
[C---:B------:R-:W-:Y:S01]  /*3d80*/  LOP3.LUT R16, R0.reuse, 0x6020, RZ, 0x3c, !PT ;  /* 0x0000602000107812 */ /* 0x040fe200078e3cff */
[----:B------:R-:W-:Y:S07]  /*3d90*/  HMMA.16816.F32 R164, R164, R12, R160 ;  /* 0x0000000ca4a4723c */ /* 0x000fee00000018a0 */
[----:B------:R-:W-:Y:S01]  /*3da0*/  LEA R160, R235, UR21, 0x1 ;  /* 0x00000015eba07c11 */ /* 0x000fe2000f8e08ff */
[----:B------:R-:W-:Y:S01]  /*3db0*/  HMMA.16816.F32 R100, R176, R14, R100 ;  /* 0x0000000eb064723c */ /* 0x000fe20000001864 */
[----:B------:R-:W-:-:S02]  /*3dc0*/  LOP3.LUT R13, R0, 0x6040, RZ, 0x3c, !PT ;  /* 0x00006040000d7812 */ /* 0x000fc400078e3cff */
[----:B------:R-:W-:Y:S02]  /*3dd0*/  LOP3.LUT R12, R0, 0x6060, RZ, 0x3c, !PT ;  /* 0x00006060000c7812 */ /* 0x000fe400078e3cff */
[----:B------:R-:W1:Y:S02]  /*3de0*/  LDSM.16.M88.4 R160, [R160] ;  /* 0x00000000a0a0783b */ /* 0x000e640000000200 */
[----:B------:R-:W-:Y:S01]  /*3df0*/  LEA R176, R241, UR21, 0x1 ;  /* 0x00000015f1b07c11 */ /* 0x000fe2000f8e08ff */
[C---:B------:R-:W-:Y:S05]  /*3e00*/  HMMA.16816.F32 R60, R168.reuse, R6, R60 ;  /* 0x00000006a83c723c */ /* 0x040fea000000183c */
[----:B------:R-:W-:Y:S03]  /*3e10*/  LDSM.16.M88.4 R176, [R176] ;  /* 0x00000000b0b0783b */ /* 0x000fe60000000200 */
[C---:B------:R-:W-:Y:S08]  /*3e20*/  HMMA.16816.F32 R56, R168.reuse, R34, R56 ;  /* 0x00000022a838723c */ /* 0x040ff00000001838 */
[C---:B------:R-:W-:Y:S08]  /*3e30*/  HMMA.16816.F32 R44, R168.reuse, R22, R44 ;  /* 0x00000016a82c723c */ /* 0x040ff0000000182c */
[C---:B------:R-:W-:Y:S08]  /*3e40*/  HMMA.16816.F32 R48, R168.reuse, R18, R48 ;  /* 0x00000012a830723c */ /* 0x040ff00000001830 */
[----:B------:R-:W-:Y:S07]  /*3e50*/  HMMA.16816.F32 R52, R168, R14, R52 ;  /* 0x0000000ea834723c */ /* 0x000fee0000001834 */
[----:B------:R-:W-:Y:S01]  /*3e60*/  LEA R168, R248, UR21, 0x1 ;  /* 0x00000015f8a87c11 */ /* 0x000fe2000f8e08ff */
[C---:B-1----:R-:W-:Y:S01]  /*3e70*/  HMMA.16816.F32 R200, R160.reuse, R10, R132 ;  /* 0x0000000aa0c8723c */ /* 0x042fe20000001884 */
[----:B------:R1:W2:Y:S04]  /*3e80*/  LDSM.16.MT88.4 R132, [R2+0xc000] ;  /* 0x00c000000284783b */ /* 0x0002a80000004200 */
[----:B------:R-:W-:Y:S03]  /*3e90*/  LDSM.16.M88.4 R168, [R168] ;  /* 0x00000000a8a8783b */ /* 0x000fe60000000200 */
[----:B------:R-:W-:Y:S01]  /*3ea0*/  HMMA.16816.F32 R180, R160, R26, R140 ;  /* 0x0000001aa0b4723c */ /* 0x000fe2000000188c */
[----:B-1----:R-:W-:-:S06]  /*3eb0*/  LOP3.LUT R2, R0, 0x60a0, RZ, 0x3c, !PT ;  /* 0x000060a000027812 */ /* 0x002fcc00078e3cff */
[----:B------:R-:W-:Y:S01]  /*3ec0*/  LEA R140, R3, UR22, 0x1 ;  /* 0x00000016038c7c11 */ /* 0x000fe2000f8e08ff */
[----:B------:R-:W-:Y:S01]  /*3ed0*/  HMMA.16816.F32 R24, R160, R22, R144 ;  /* 0x00000016a018723c */ /* 0x000fe20000001890 */
[----:B------:R-:W-:-:S04]  /*3ee0*/  LOP3.LUT R3, R0, 0x60c0, RZ, 0x3c, !PT ;  /* 0x000060c000037812 */ /* 0x000fc800078e3cff */
[----:B------:R-:W1:Y:S02]  /*3ef0*/  LDSM.16.MT88.4 R140, [R140] ;  /* 0x000000008c8c783b */ /* 0x000e640000004200 */
[----:B------:R-:W-:Y:S01]  /*3f00*/  LEA R144, R2, UR22, 0x1 ;  /* 0x0000001602907c11 */ /* 0x000fe2000f8e08ff */
[----:B------:R-:W-:Y:S01]  /*3f10*/  HMMA.16816.F32 R188, R160, R30, R156 ;  /* 0x0000001ea0bc723c */ /* 0x000fe2000000189c */
[----:B------:R-:W-:-:S04]  /*3f20*/  LOP3.LUT R2, R0, 0x60e0, RZ, 0x3c, !PT ;  /* 0x000060e000027812 */ /* 0x000fc800078e3cff */
[----:B------:R-:W-:Y:S02]  /*3f30*/  LDSM.16.MT88.4 R144, [R144] ;  /* 0x000000009090783b */ /* 0x000fe40000004200 */
[----:B------:R-:W-:Y:S01]  /*3f40*/  LEA R156, R12, UR22, 0x1 ;  /* 0x000000160c9c7c11 */ /* 0x000fe2000f8e08ff */
[C---:B------:R-:W-:Y:S05]  /*3f50*/  HMMA.16816.F32 R8, R160.reuse, R6, R152 ;  /* 0x00000006a008723c */ /* 0x040fea0000001898 */
[----:B------:R-:W3:Y:S02]  /*3f60*/  LDSM.16.MT88.4 R156, [R156] ;  /* 0x000000009c9c783b */ /* 0x000ee40000004200 */
[----:B------:R-:W-:Y:S01]  /*3f70*/  LEA R152, R16, UR22, 0x1 ;  /* 0x0000001610987c11 */ /* 0x000fe2000f8e08ff */
[C---:B------:R-:W-:Y:S01]  /*3f80*/  HMMA.16816.F32 R184, R160.reuse, R34, R136 ;  /* 0x00000022a0b8723c */ /* 0x040fe20000001888 */
[----:B------:R-:W-:Y:S04]  /*3f90*/  LDSM.16.M88.4 R32, [R32] ;  /* 0x000000002020783b */ /* 0x000fe80000000200 */
[----:B------:R-:W4:Y:S02]  /*3fa0*/  LDSM.16.MT88.4 R152, [R152] ;  /* 0x000000009898783b */ /* 0x000f240000004200 */
[----:B------:R-:W-:Y:S01]  /*3fb0*/  LEA R136, R13, UR22, 0x1 ;  /* 0x000000160d887c11 */ /* 0x000fe2000f8e08ff */
[C---:B------:R-:W-:Y:S05]  /*3fc0*/  HMMA.16816.F32 R28, R160.reuse, R18, R148 ;  /* 0x00000012a01c723c */ /* 0x040fea0000001894 */
[----:B------:R-:W5:Y:S02]  /*3fd0*/  LDSM.16.MT88.4 R136, [R136] ;  /* 0x000000008888783b */ /* 0x000f640000004200 */
[----:B------:R-:W-:Y:S01]  /*3fe0*/  LEA R148, R3, UR22, 0x1 ;  /* 0x0000001603947c11 */ /* 0x000fe2000f8e08ff */
[----:B------:R-:W-:Y:S01]  /*3ff0*/  HMMA.16816.F32 R164, R160, R14, R164 ;  /* 0x0000000ea0a4723c */ /* 0x000fe200000018a4 */
[----:B------:R-:W3:Y:S04]  /*4000*/  S2R R3, SR_TID.X ;  /* 0x0000000000037919 */ /* 0x000ee80000002100 */
[----:B------:R-:W5:Y:S02]  /*4010*/  LDSM.16.MT88.4 R148, [R148] ;  /* 0x000000009494783b */ /* 0x000f640000004200 */
[----:B------:R-:W-:Y:S01]  /*4020*/  LEA R160, R2, UR22, 0x1 ;  /* 0x0000001602a07c11 */ /* 0x000fe2000f8e08ff */
[C---:B--2---:R-:W-:Y:S01]  /*4030*/  HMMA.16816.F32 R4, R172.reuse, R132, R200 ;  /* 0x00000084ac04723c */ /* 0x044fe200000018c8 */
[----:B------:R-:W-:Y:S01]  /*4040*/  LOP3.LUT R2, R193, 0x70, RZ, 0x3c, !PT ;  /* 0x00000070c1027812 */ /* 0x000fe200078e3cff */
[----:B------:R-:W2:Y:S04]  /*4050*/  S2R R203, SR_TID.X ;  /* 0x0000000000cb7919 */ /* 0x000ea80000002100 */
[----:B------:R-:W2:Y:S02]  /*4060*/  LDSM.16.MT88.4 R160, [R160] ;  /* 0x00000000a0a0783b */ /* 0x000ea40000004200 */
[C---:B-1----:R-:W-:Y:S08]  /*4070*/  HMMA.16816.F32 R20, R172.reuse, R140, R180 ;  /* 0x0000008cac14723c */ /* 0x042ff000000018b4 */
[----:B---3--:R-:W-:Y:S01]  /*4080*/  HMMA.16816.F32 R16, R172, R156, R188 ;  /* 0x0000009cac10723c */ /* 0x008fe200000018bc */
[----:B------:R-:W-:-:S07]  /*4090*/  IMAD.SHL.U32 R3, R3, 0x8, RZ ;  /* 0x0000000803037824 */ /* 0x000fce00078e00ff */
[C---:B----4-:R-:W-:Y:S08]  /*40a0*/  HMMA.16816.F32 R8, R172.reuse, R152, R8 ;  /* 0x00000098ac08723c */ /* 0x050ff00000001808 */
[C---:B-----5:R-:W-:Y:S08]  /*40b0*/  HMMA.16816.F32 R12, R172.reuse, R136, R184 ;  /* 0x00000088ac0c723c */ /* 0x060ff000000018b8 */
[C---:B------:R-:W-:Y:S08]  /*40c0*/  HMMA.16816.F32 R24, R172.reuse, R144, R24 ;  /* 0x00000090ac18723c */ /* 0x040ff00000001818 */
[----:B------:R-:W-:Y:S08]  /*40d0*/  HMMA.16816.F32 R28, R172, R148, R28 ;  /* 0x00000094ac1c723c */ /* 0x000ff0000000181c */
[-C--:B------:R-:W-:Y:S08]  /*40e0*/  HMMA.16816.F32 R96, R168, R132.reuse, R96 ;  /* 0x00000084a860723c */ /* 0x080ff00000001860 */
        /* <DEDUP_REMOVED lines=13> */
[-C--:B--2---:R-:W-:Y:S07]  /*41c0*/  HMMA.16816.F32 R68, R168, R160.reuse, R68 ;  /* 0x000000a0a844723c */ /* 0x084fee0000001844 */
[----:B------:R-:W-:Y:S01]  /*41d0*/  LEA R168, R247, UR21, 0x1 ;  /* 0x00000015f7a87c11 */ /* 0x000fe2000f8e08ff */
[-C--:B------:R-:W-:Y:S05]  /*41e0*/  HMMA.16816.F32 R52, R176, R160.reuse, R52 ;  /* 0x000000a0b034723c */ /* 0x080fea0000001834 */
[----:B------:R-:W-:Y:S02]  /*41f0*/  LDSM.16.M88.4 R168, [R168] ;  /* 0x00000000a8a8783b */ /* 0x000fe40000000200 */
[----:B------:R-:W-:Y:S01]  /*4200*/  LEA R176, R2, UR21, 0x1 ;  /* 0x0000001502b07c11 */ /* 0x000fe2000f8e08ff */
[----:B------:R-:W-:Y:S01]  /*4210*/  HMMA.16816.F32 R172, R172, R160, R164 ;  /* 0x000000a0acac723c */ /* 0x000fe200000018a4 */
[----:B------:R-:W-:-:S04]  /*4220*/  LOP3.LUT R2, R3, 0x78, RZ, 0xc0, !PT ;  /* 0x0000007803027812 */ /* 0x000fc800078ec0ff */
[----:B------:R-:W1:Y:S01]  /*4230*/  LDSM.16.M88.4 R176, [R176] ;  /* 0x00000000b0b0783b */ /* 0x000e620000000200 */
[----:B------:R-:W-:Y:S02]  /*4240*/  ISETP.GE.AND P0, PT, R2, UR8, PT ;  /* 0x0000000802007c0c */ /* 0x000fe4000bf06270 */
[C---:B------:R-:W-:Y:S01]  /*4250*/  HMMA.16816.F32 R104, R32.reuse, R132, R104 ;  /* 0x000000842068723c */ /* 0x040fe20000001868 */
[----:B------:R-:W-:Y:S02]  /*4260*/  LEA R164, R240, UR21, 0x1 ;  /* 0x00000015f0a47c11 */ /* 0x000fe4000f8e08ff */
[----:B------:R-:W-:Y:S02]  /*4270*/  SEL R2, RZ, 0x10, P1 ;  /* 0x00000010ff027807 */ /* 0x000fe40000800000 */
[----:B------:R-:W-:Y:S02]  /*4280*/  SEL R3, RZ, 0x10, P0 ;  /* 0x00000010ff037807 */ /* 0x000fe40000000000 */
[----:B------:R-:W2:Y:S01]  /*4290*/  LDSM.16.M88.4 R164, [R164] ;  /* 0x00000000a4a4783b */ /* 0x000ea20000000200 */
[----:B------:R-:W-:Y:S01]  /*42a0*/  HMMA.16816.F32 R128, R32, R152, R128 ;  /* 0x000000982080723c */ /* 0x000fe20000001880 */
[----:B------:R-:W-:-:S02]  /*42b0*/  SEL R2, R2, RZ, P3 ;  /* 0x000000ff02027207 */ /* 0x000fc40001800000 */
[----:B------:R-:W-:Y:S02]  /*42c0*/  SEL R3, R3, RZ, P2 ;  /* 0x000000ff03037207 */ /* 0x000fe40001000000 */
[----:B------:R-:W-:Y:S02]  /*42d0*/  ISETP.NE.U32.AND P0, PT, R2, RZ, PT ;  /* 0x000000ff0200720c */ /* 0x000fe40003f05070 */
[----:B------:R-:W-:Y:S01]  /*42e0*/  ISETP.NE.U32.AND P1, PT, R3, RZ, PT ;  /* 0x000000ff0300720c */ /* 0x000fe20003f25070 */
[----:B------:R-:W-:Y:S01]  /*42f0*/  HMMA.16816.F32 R124, R32, R136, R124 ;  /* 0x00000088207c723c */ /* 0x000fe2000000187c */
[----:B------:R-:W-:Y:S02]  /*4300*/  PLOP3.LUT P3, PT, PT, PT, UP1, 0x40, 0x0 ;  /* 0x000000000000781c */ /* 0x000fe40003f6e818 */
[----:B------:R-:W-:-:S05]  /*4310*/  PLOP3.LUT P2, PT, PT, PT, UP1, 0x40, 0x0 ;  /* 0x000000000000781c */ /* 0x000fca0003f4e818 */
[C---:B------:R-:W-:Y:S08]  /*4320*/  HMMA.16816.F32 R120, R32.reuse, R156, R120 ;  /* 0x0000009c2078723c */ /* 0x040ff00000001878 */
[C---:B------:R-:W-:Y:S07]  /*4330*/  HMMA.16816.F32 R116, R32.reuse, R140, R116 ;  /* 0x0000008c2074723c */ /* 0x040fee0000001874 */
[----:B------:R-:W-:Y:S01]  /*4340*/  LEA.HI R140, R203, 0x18, RZ, 0x1b ;  /* 0x00000018cb8c7811 */ /* 0x000fe200078fd8ff */
[----:B------:R-:W-:Y:S01]  /*4350*/  HMMA.16816.F32 R112, R32, R144, R112 ;  /* 0x000000902070723c */ /* 0x000fe20000001870 */
[----:B------:R-:W-:-:S02]  /*4360*/  LOP3.LUT R141, R197, 0x10, RZ, 0xfc, !PT ;  /* 0x00000010c58d7812 */ /* 0x000fc400078efcff */
[----:B------:R-:W-:Y:S02]  /*4370*/  ISETP.GE.AND P4, PT, R140, UR8, PT ;  /* 0x000000088c007c0c */ /* 0x000fe4000bf86270 */
[----:B------:R-:W-:Y:S02]  /*4380*/  ISETP.GE.AND P5, PT, R141, UR8, PT ;  /* 0x000000088d007c0c */ /* 0x000fe4000bfa6270 */
[----:B------:R-:W-:Y:S01]  /*4390*/  LOP3.LUT R144, R197, 0x8, RZ, 0xfc, !PT ;  /* 0x00000008c5907812 */ /* 0x000fe200078efcff */
[----:B------:R-:W-:Y:S01]  /*43a0*/  HMMA.16816.F32 R108, R32, R148, R108 ;  /* 0x00000094206c723c */ /* 0x000fe2000000186c */
[----:B------:R-:W-:Y:S02]  /*43b0*/  SEL R3, RZ, 0x10, P4 ;  /* 0x00000010ff037807 */ /* 0x000fe40002000000 */
[----:B------:R-:W-:-:S04]  /*43c0*/  ISETP.GE.AND P6, PT, R144, UR8, PT ;  /* 0x0000000890007c0c */ /* 0x000fc8000bfc6270 */
[----:B------:R-:W-:Y:S01]  /*43d0*/  SEL R2, RZ, 0x10, P6 ;  /* 0x00000010ff027807 */ /* 0x000fe20003000000 */
[----:B------:R-:W-:Y:S01]  /*43e0*/  HMMA.16816.F32 R100, R32, R160, R100 ;  /* 0x000000a02064723c */ /* 0x000fe20000001864 */
[----:B------:R-:W-:Y:S02]  /*43f0*/  PLOP3.LUT P6, PT, PT, PT, UP1, 0x40, 0x0 ;  /* 0x000000000000781c */ /* 0x000fe40003fce818 */
[----:B------:R-:W-:Y:S02]  /*4400*/  SEL R2, R2, RZ, P3 ;  /* 0x000000ff02027207 */ /* 0x000fe40001800000 */
[----:B------:R-:W-:Y:S02]  /*4410*/  SEL R3, R3, RZ, P6 ;  /* 0x000000ff03037207 */ /* 0x000fe40003000000 */
[----:B------:R-:W-:Y:S01]  /*4420*/  LEA R32, R233, UR21, 0x1 ;  /* 0x00000015e9207c11 */ /* 0x000fe2000f8e08ff */
[-C--:B-1----:R-:W-:Y:S01]  /*4430*/  HMMA.16816.F32 R104, R176, R134.reuse, R104 ;  /* 0x00000086b068723c */ /* 0x082fe20000001868 */
[----:B------:R-:W-:Y:S01]  /*4440*/  ULEA UR21, UR9, 0x20000, 0xf ;  /* 0x0002000009157891 */ /* 0x000fe2000f8e783f */
[----:B------:R-:W-:Y:S01]  /*4450*/  ISETP.NE.U32.AND P3, PT, R2, RZ, PT ;  /* 0x000000ff0200720c */ /* 0x000fe20003f65070 */
[----:B------:R-:W-:Y:S01]  /*4460*/  IMAD.MOV.U32 R2, RZ, RZ, R195 ;  /* 0x000000ffff027224 */ /* 0x000fe200078e00c3 */
[----:B------:R-:W-:Y:S01]  /*4470*/  ISETP.NE.U32.AND P4, PT, R3, RZ, PT ;  /* 0x000000ff0300720c */ /* 0x000fe20003f85070 */
[----:B------:R-:W1:Y:S01]  /*4480*/  LDSM.16.M88.4 R32, [R32] ;  /* 0x000000002020783b */ /* 0x000e620000000200 */
[----:B------:R-:W-:Y:S01]  /*4490*/  IMAD.MOV.U32 R3, RZ, RZ, R194 ;  /* 0x000000ffff037224 */ /* 0x000fe200078e00c2 */
[----:B------:R-:W-:Y:S01]  /*44a0*/  PLOP3.LUT P6, PT, PT, PT, UP1, 0x40, 0x0 ;  /* 0x000000000000781c */ /* 0x000fe20003fce818 */
[-C--:B------:R-:W-:Y:S08]  /*44b0*/  HMMA.16816.F32 R96, R168, R134.reuse, R96 ;  /* 0x00000086a860723c */ /* 0x080ff00000001860 */
[----:B--2---:R-:W-:Y:S08]  /*44c0*/  HMMA.16816.F32 R64, R164, R134, R64 ;  /* 0x00000086a440723c */ /* 0x004ff00000001840 */
[-C--:B------:R-:W-:Y:S08]  /*44d0*/  HMMA.16816.F32 R124, R176, R138.reuse, R124 ;  /* 0x0000008ab07c723c */ /* 0x080ff0000000187c */
[-C--:B------:R-:W-:Y:S08]  /*44e0*/  HMMA.16816.F32 R88, R168, R138.reuse, R88 ;  /* 0x0000008aa858723c */ /* 0x080ff00000001858 */
[----:B------:R-:W-:Y:S08]  /*44f0*/  HMMA.16816.F32 R56, R164, R138, R56 ;  /* 0x0000008aa438723c */ /* 0x000ff00000001838 */
[C---:B-1----:R-:W-:Y:S07]  /*4500*/  HMMA.16816.F32 R132, R32.reuse, R134, R4 ;  /* 0x000000862084723c */ /* 0x042fee0000001804 */
[----:B------:R-:W-:Y:S01]  /*4510*/  SEL R4, RZ, 0x10, P5 ;  /* 0x00000010ff047807 */ /* 0x000fe20002800000 */
[----:B------:R-:W-:Y:S01]  /*4520*/  HMMA.16816.F32 R136, R32, R138, R12 ;  /* 0x0000008a2088723c */ /* 0x000fe2000000180c */
[----:B------:R-:W-:Y:S01]  /*4530*/  IADD3 R6, R196, UR21, RZ ;  /* 0x00000015c4067c10 */ /* 0x000fe2000fffe0ff */
[----:B------:R-:W-:Y:S01]  /*4540*/  BAR.SYNC.DEFER_BLOCKING 0x0 ;  /* 0x0000000000007b1d */ /* 0x000fe20000010000 */
[----:B------:R-:W-:-:S02]  /*4550*/  SEL R4, R4, RZ, P2 ;  /* 0x000000ff04047207 */ /* 0x000fc40001000000 */
[----:B------:R-:W-:Y:S02]  /*4560*/  LOP3.LUT R7, R197, 0x28, RZ, 0xfc, !PT ;  /* 0x00000028c5077812 */ /* 0x000fe400078efcff */
[----:B------:R-:W-:Y:S01]  /*4570*/  ISETP.NE.U32.AND P5, PT, R4, RZ, PT ;  /* 0x000000ff0400720c */ /* 0x000fe20003fa5070 */
[----:B------:R-:W-:Y:S01]  /*4580*/  IMAD.U32 R12, RZ, RZ, UR9 ;  /* 0x00000009ff0c7e24 */ /* 0x000fe2000f8e00ff */
[----:B------:R-:W-:Y:S01]  /*4590*/  IADD3 R4, P2, R199, UR11, RZ ;  /* 0x0000000bc7047c10 */ /* 0x000fe2000ff5e0ff */
[----:B------:R-:W-:Y:S01]  /*45a0*/  HMMA.16816.F32 R128, R176, R154, R128 ;  /* 0x0000009ab080723c */ /* 0x000fe20000001880 */
[----:B------:R-:W-:Y:S01]  /*45b0*/  LOP3.LUT R13, R197, 0x40, RZ, 0xfc, !PT ;  /* 0x00000040c50d7812 */ /* 0x000fe200078efcff */
[----:B------:R-:W-:Y:S01]  /*45c0*/  IMAD R12, R12, 0x10000, R192 ;  /* 0x000100000c0c7824 */ /* 0x000fe200078e02c0 */
[----:B------:R-:W-:Y:S02]  /*45d0*/  IADD3.X R5, R204, UR12, RZ, P2, !PT ;  /* 0x0000000ccc057c10 */ /* 0x000fe400097fe4ff */
[----:B------:R-:W-:-:S03]  /*45e0*/  ISETP.GE.AND P2, PT, R7, UR8, PT ;  /* 0x0000000807007c0c */ /* 0x000fc6000bf46270 */
[-C--:B------:R-:W-:Y:S01]  /*45f0*/  HMMA.16816.F32 R92, R168, R154.reuse, R92 ;  /* 0x0000009aa85c723c */ /* 0x080fe2000000185c */
[----:B------:R-:W-:Y:S01]  /*4600*/  @!PT LDS RZ, [RZ] ;  /* 0x00000000fffff984 */ /* 0x000fe20000000800 */
[----:B------:R-:W-:Y:S01]  /*4610*/  @!PT LDS RZ, [RZ] ;  /* 0x00000000fffff984 */ /* 0x000fe20000000800 */
[----:B------:R-:W-:Y:S01]  /*4620*/  @!PT LDS RZ, [RZ] ;  /* 0x00000000fffff984 */ /* 0x000fe20000000800 */
[----:B------:R1:W-:Y:S07]  /*4630*/  LDGSTS.E.BYPASS.128 [R6], [R2.64], P1 ;  /* 0x0000000002067fae */ /* 0x0003ee0008901c52 */
[-C--:B------:R-:W-:Y:S01]  /*4640*/  HMMA.16816.F32 R60, R164, R154.reuse, R60 ;  /* 0x0000009aa43c723c */ /* 0x080fe2000000183c */
[----:B------:R1:W-:Y:S04]  /*4650*/  LDGSTS.E.BYPASS.128 [R6+0x1000], [R2.64], P1 ;  /* 0x0100000002067fae */ /* 0x0003e80008901c52 */
[----:B------:R1:W-:Y:S03]  /*4660*/  LDGSTS.E.BYPASS.128 [R6+0x2000], [R2.64], P1 ;  /* 0x0200000002067fae */ /* 0x0003e60008901c52 */
[----:B------:R-:W-:Y:S01]  /*4670*/  HMMA.16816.F32 R152, R32, R154, R8 ;  /* 0x0000009a2098723c */ /* 0x000fe20000001808 */
[----:B------:R1:W-:Y:S04]  /*4680*/  LDGSTS.E.BYPASS.128 [R6+0x3000], [R2.64], P1 ;  /* 0x0300000002067fae */ /* 0x0003e80008901c52 */
[----:B------:R1:W-:Y:S02]  /*4690*/  LDGSTS.E.BYPASS.128 [R6+0x4000], [R2.64], P1 ;  /* 0x0400000002067fae */ /* 0x0003e40008901c52 */
[----:B------:R-:W-:Y:S01]  /*46a0*/  LOP3.LUT R8, R197, 0x20, RZ, 0xfc, !PT ;  /* 0x00000020c5087812 */ /* 0x000fe200078efcff */
[----:B------:R-:W-:Y:S01]  /*46b0*/  HMMA.16816.F32 R120, R176, R158, R120 ;  /* 0x0000009eb078723c */ /* 0x000fe20000001878 */
[----:B------:R-:W-:Y:S01]  /*46c0*/  SEL R9, RZ, 0x10, P2 ;  /* 0x00000010ff097807 */ /* 0x000fe20001000000 */
[----:B------:R1:W-:Y:S01]  /*46d0*/  LDGSTS.E.BYPASS.128 [R6+0x5000], [R2.64], P1 ;  /* 0x0500000002067fae */ /* 0x0003e20008901c52 */
[----:B------:R-:W-:-:S02]  /*46e0*/  LEA.HI R11, R203, 0x38, RZ, 0x1b ;  /* 0x00000038cb0b7811 */ /* 0x000fc400078fd8ff */
[----:B------:R-:W-:Y:S01]  /*46f0*/  PLOP3.LUT P2, PT, PT, PT, UP1, 0x40, 0x0 ;  /* 0x000000000000781c */ /* 0x000fe20003f4e818 */
[----:B------:R1:W-:Y:S02]  /*4700*/  LDGSTS.E.BYPASS.128 [R6+0x6000], [R2.64], P1 ;  /* 0x0600000002067fae */ /* 0x0003e40008901c52 */
[C---:B------:R-:W-:Y:S02]  /*4710*/  HMMA.16816.F32 R116, R176.reuse, R142, R116 ;  /* 0x0000008eb074723c */ /* 0x040fe40000001874 */
[----:B------:R1:W-:Y:S04]  /*4720*/  LDGSTS.E.BYPASS.128 [R6+0x7000], [R2.64], P1 ;  /* 0x0700000002067fae */ /* 0x0003e80008901c52 */
[----:B------:R-:W0:Y:S02]  /*4730*/  LDGDEPBAR ;  /* 0x00000000000079af */ /* 0x000e240000000000 */
[----:B------:R-:W-:Y:S02]  /*4740*/  HMMA.16816.F32 R112, R176, R146, R112 ;  /* 0x00000092b070723c */ /* 0x000fe40000001870 */
[----:B------:R2:W-:Y:S01]  /*4750*/  LDGSTS.E.BYPASS.128 [R12], [R4.64], P0 ;  /* 0x00000000040c7fae */ /* 0x0005e20008101c52 */
[----:B------:R-:W-:-:S02]  /*4760*/  ISETP.GE.AND P0, PT, R8, UR8, PT ;  /* 0x0000000808007c0c */ /* 0x000fc4000bf06270 */
[----:B------:R-:W-:Y:S02]  /*4770*/  LOP3.LUT R8, R197, 0x30, RZ, 0xfc, !PT ;  /* 0x00000030c5087812 */ /* 0x000fe400078efcff */
[----:B------:R-:W-:Y:S01]  /*4780*/  SEL R7, RZ, 0x10, P0 ;  /* 0x00000010ff077807 */ /* 0x000fe20000000000 */
[C---:B------:R-:W-:Y:S01]  /*4790*/  HMMA.16816.F32 R108, R176.reuse, R150, R108 ;  /* 0x00000096b06c723c */ /* 0x040fe2000000186c */
[----:B------:R-:W-:Y:S02]  /*47a0*/  PLOP3.LUT P0, PT, PT, PT, UP1, 0x40, 0x0 ;  /* 0x000000000000781c */ /* 0x000fe40003f0e818 */
[----:B------:R-:W-:Y:S02]  /*47b0*/  SEL R7, R7, RZ, P6 ;  /* 0x000000ff07077207 */ /* 0x000fe40003000000 */
[----:B------:R-:W-:Y:S02]  /*47c0*/  SEL R9, R9, RZ, P0 ;  /* 0x000000ff09097207 */ /* 0x000fe40000000000 */
[----:B--2---:R-:W-:Y:S01]  /*47d0*/  IADD3 R4, P1, R205, UR11, RZ ;  /* 0x0000000bcd047c10 */ /* 0x004fe2000ff3e0ff */
[----:B------:R-:W-:Y:S01]  /*47e0*/  HMMA.16816.F32 R100, R176, R162, R100 ;  /* 0x000000a2b064723c */ /* 0x000fe20000001864 */
[----:B------:R-:W-:-:S02]  /*47f0*/  ISETP.NE.U32.AND P0, PT, R7, RZ, PT ;  /* 0x000000ff0700720c */ /* 0x000fc40003f05070 */
[----:B------:R-:W-:Y:S02]  /*4800*/  IADD3.X R5, R206, UR12, RZ, P1, !PT ;  /* 0x0000000cce057c10 */ /* 0x000fe40008ffe4ff */
[----:B------:R-:W-:Y:S02]  /*4810*/  ISETP.GE.AND P1, PT, R8, UR8, PT ;  /* 0x0000000808007c0c */ /* 0x000fe4000bf26270 */
[----:B------:R-:W-:Y:S01]  /*4820*/  IADD3 R8, P6, R209, UR11, RZ ;  /* 0x0000000bd1087c10 */ /* 0x000fe2000ffde0ff */
[----:B------:R2:W-:Y:S01]  /*4830*/  LDGSTS.E.BYPASS.128 [R12+0x1000], [R4.64], P3 ;  /* 0x01000000040c7fae */ /* 0x0005e20009901c52 */
[----:B------:R-:W-:Y:S01]  /*4840*/  SEL R10, RZ, 0x10, P1 ;  /* 0x00000010ff0a7807 */ /* 0x000fe20000800000 */
[----:B------:R-:W-:Y:S01]  /*4850*/  HMMA.16816.F32 R84, R168, R158, R84 ;  /* 0x0000009ea854723c */ /* 0x000fe20000001854 */
[----:B-1----:R-:W-:Y:S02]  /*4860*/  IADD3 R6, P1, R207, UR11, RZ ;  /* 0x0000000bcf067c10 */ /* 0x002fe4000ff3e0ff */
[----:B------:R-:W-:-:S02]  /*4870*/  ISETP.GE.AND P3, PT, R11, UR8, PT ;  /* 0x000000080b007c0c */ /* 0x000fc4000bf66270 */
[----:B------:R-:W-:Y:S02]  /*4880*/  IADD3.X R7, R208, UR12, RZ, P1, !PT ;  /* 0x0000000cd0077c10 */ /* 0x000fe40008ffe4ff */
[----:B------:R-:W-:Y:S01]  /*4890*/  ISETP.NE.U32.AND P1, PT, R9, RZ, PT ;  /* 0x000000ff0900720c */ /* 0x000fe20003f25070 */
[C---:B------:R-:W-:Y:S01]  /*48a0*/  HMMA.16816.F32 R80, R168.reuse, R142, R80 ;  /* 0x0000008ea850723c */ /* 0x040fe20000001850 */
[----:B------:R-:W-:Y:S01]  /*48b0*/  IADD3.X R9, R210, UR12, RZ, P6, !PT ;  /* 0x0000000cd2097c10 */ /* 0x000fe2000b7fe4ff */
[----:B------:R1:W-:Y:S01]  /*48c0*/  LDGSTS.E.BYPASS.128 [R12+0x2000], [R6.64], P5 ;  /* 0x02000000060c7fae */ /* 0x0003e2000a901c52 */
[----:B------:R-:W-:Y:S02]  /*48d0*/  LOP3.LUT R11, R197, 0x48, RZ, 0xfc, !PT ;  /* 0x00000048c50b7812 */ /* 0x000fe400078efcff */
[----:B------:R-:W-:Y:S01]  /*48e0*/  PLOP3.LUT P6, PT, PT, PT, UP1, 0x40, 0x0 ;  /* 0x000000000000781c */ /* 0x000fe20003fce818 */
[----:B------:R3:W-:Y:S01]  /*48f0*/  LDGSTS.E.BYPASS.128 [R12+0x3000], [R8.64], P4 ;  /* 0x03000000080c7fae */ /* 0x0007e2000a101c52 */
[----:B------:R-:W-:Y:S01]  /*4900*/  ISETP.GE.AND P4, PT, R13, UR8, PT ;  /* 0x000000080d007c0c */ /* 0x000fe2000bf86270 */
[----:B------:R-:W-:Y:S01]  /*4910*/  HMMA.16816.F32 R76, R168, R146, R76 ;  /* 0x00000092a84c723c */ /* 0x000fe2000000184c */
[----:B------:R-:W-:-:S02]  /*4920*/  SEL R10, R10, RZ, P2 ;  /* 0x000000ff0a0a7207 */ /* 0x000fc40001000000 */
[----:B------:R-:W-:Y:S02]  /*4930*/  PLOP3.LUT P5, PT, PT, PT, UP1, 0x40, 0x0 ;  /* 0x000000000000781c */ /* 0x000fe40003fae818 */
[----:B------:R-:W-:Y:S02]  /*4940*/  ISETP.NE.U32.AND P2, PT, R10, RZ, PT ;  /* 0x000000ff0a00720c */ /* 0x000fe40003f45070 */
[----:B-1----:R-:W-:Y:S01]  /*4950*/  SEL R7, RZ, 0x10, P3 ;  /* 0x00000010ff077807 */ /* 0x002fe20001800000 */
[----:B------:R-:W-:Y:S01]  /*4960*/  HMMA.16816.F32 R72, R168, R150, R72 ;  /* 0x00000096a848723c */ /* 0x000fe20000001848 */
[----:B------:R-:W-:Y:S02]  /*4970*/  ISETP.GE.AND P3, PT, R11, UR8, PT ;  /* 0x000000080b007c0c */ /* 0x000fe4000bf66270 */
[----:B---3--:R-:W-:Y:S02]  /*4980*/  SEL R8, RZ, 0x10, P4 ;  /* 0x00000010ff087807 */ /* 0x008fe40002000000 */
[----:B--2---:R-:W-:-:S02]  /*4990*/  IADD3 R4, P4, R211, UR11, RZ ;  /* 0x0000000bd3047c10 */ /* 0x004fc4000ff9e0ff */
[----:B------:R-:W-:Y:S01]  /*49a0*/  SEL R8, R8, RZ, P6 ;  /* 0x000000ff08087207 */ /* 0x000fe20003000000 */
[----:B------:R-:W-:Y:S01]  /*49b0*/  HMMA.16816.F32 R68, R168, R162, R68 ;  /* 0x000000a2a844723c */ /* 0x000fe20000001844 */
[----:B------:R-:W-:Y:S02]  /*49c0*/  PLOP3.LUT P6, PT, PT, PT, UP1, 0x40, 0x0 ;  /* 0x000000000000781c */ /* 0x000fe40003fce818 */
[----:B------:R-:W-:Y:S02]  /*49d0*/  SEL R9, RZ, 0x10, P3 ;  /* 0x00000010ff097807 */ /* 0x000fe40001800000 */
[----:B------:R-:W-:Y:S02]  /*49e0*/  SEL R7, R7, RZ, P5 ;  /* 0x000000ff07077207 */ /* 0x000fe40002800000 */
[----:B------:R-:W-:Y:S01]  /*49f0*/  IADD3 R6, P5, R213, UR11, RZ ;  /* 0x0000000bd5067c10 */ /* 0x000fe2000ffbe0ff */
[----:B------:R-:W-:Y:S01]  /*4a00*/  HMMA.16816.F32 R36, R164, R158, R36 ;  /* 0x0000009ea424723c */ /* 0x000fe20000001824 */
[----:B------:R-:W-:-:S02]  /*4a10*/  IADD3.X R5, R212, UR12, RZ, P4, !PT ;  /* 0x0000000cd4057c10 */ /* 0x000fc4000a7fe4ff */
[----:B------:R-:W-:Y:S02]  /*4a20*/  ISETP.NE.U32.AND P4, PT, R8, RZ, PT ;  /* 0x000000ff0800720c */ /* 0x000fe40003f85070 */
[----:B------:R-:W-:Y:S01]  /*4a30*/  SEL R9, R9, RZ, P6 ;  /* 0x000000ff09097207 */ /* 0x000fe20003000000 */
[----:B------:R1:W-:Y:S01]  /*4a40*/  LDGSTS.E.BYPASS.128 [R12+0x4000], [R4.64], P0 ;  /* 0x04000000040c7fae */ /* 0x0003e20008101c52 */
[----:B------:R-:W-:Y:S01]  /*4a50*/  IADD3 R8, P6, R215, UR11, RZ ;  /* 0x0000000bd7087c10 */ /* 0x000fe2000ffde0ff */
[----:B------:R-:W-:Y:S01]  /*4a60*/  HMMA.16816.F32 R40, R164, R142, R40 ;  /* 0x0000008ea428723c */ /* 0x000fe20000001828 */
[----:B------:R-:W-:Y:S02]  /*4a70*/  ISETP.NE.U32.AND P3, PT, R7, RZ, PT ;  /* 0x000000ff0700720c */ /* 0x000fe40003f65070 */
[----:B------:R-:W-:Y:S02]  /*4a80*/  IADD3.X R7, R214, UR12, RZ, P5, !PT ;  /* 0x0000000cd6077c10 */ /* 0x000fe4000affe4ff */
[----:B------:R-:W-:-:S02]  /*4a90*/  ISETP.NE.U32.AND P5, PT, R9, RZ, PT ;  /* 0x000000ff0900720c */ /* 0x000fc40003fa5070 */
[----:B------:R-:W-:Y:S01]  /*4aa0*/  IADD3.X R9, R216, UR12, RZ, P6, !PT ;  /* 0x0000000cd8097c10 */ /* 0x000fe2000b7fe4ff */
[----:B------:R2:W-:Y:S01]  /*4ab0*/  LDGSTS.E.BYPASS.128 [R12+0x5000], [R6.64], P1 ;  /* 0x05000000060c7fae */ /* 0x0005e20008901c52 */
[----:B------:R-:W-:Y:S01]  /*4ac0*/  LOP3.LUT R13, R197, 0x50, RZ, 0xfc, !PT ;  /* 0x00000050c50d7812 */ /* 0x000fe200078efcff */
[C---:B------:R-:W-:Y:S01]  /*4ad0*/  HMMA.16816.F32 R44, R164.reuse, R146, R44 ;  /* 0x00000092a42c723c */ /* 0x040fe2000000182c */
[----:B------:R-:W-:Y:S01]  /*4ae0*/  LEA.HI R11, R203, 0x58, RZ, 0x1b ;  /* 0x00000058cb0b7811 */ /* 0x000fe200078fd8ff */
[----:B------:R3:W-:Y:S01]  /*4af0*/  LDGSTS.E.BYPASS.128 [R12+0x6000], [R8.64], P2 ;  /* 0x06000000080c7fae */ /* 0x0007e20009101c52 */
[----:B-1----:R-:W-:Y:S02]  /*4b00*/  IADD3 R4, P2, R217, UR11, RZ ;  /* 0x0000000bd9047c10 */ /* 0x002fe4000ff5e0ff */
[----:B------:R-:W-:Y:S02]  /*4b10*/  LOP3.LUT R10, R197, 0x60, RZ, 0xfc, !PT ;  /* 0x00000060c50a7812 */ /* 0x000fe400078efcff */
[----:B------:R-:W-:Y:S01]  /*4b20*/  ISETP.GE.AND P0, PT, R13, UR8, PT ;  /* 0x000000080d007c0c */ /* 0x000fe2000bf06270 */
[----:B------:R-:W-:Y:S01]  /*4b30*/  HMMA.16816.F32 R48, R164, R150, R48 ;  /* 0x00000096a430723c */ /* 0x000fe20000001830 */
[----:B------:R-:W-:-:S02]  /*4b40*/  ISETP.GE.AND P1, PT, R11, UR8, PT ;  /* 0x000000080b007c0c */ /* 0x000fc4000bf26270 */
[----:B------:R-:W-:Y:S02]  /*4b50*/  IADD3.X R5, R218, UR12, RZ, P2, !PT ;  /* 0x0000000cda057c10 */ /* 0x000fe400097fe4ff */
[----:B------:R-:W-:Y:S02]  /*4b60*/  ISETP.GE.AND P2, PT, R10, UR8, PT ;  /* 0x000000080a007c0c */ /* 0x000fe4000bf46270 */
[----:B------:R-:W-:Y:S01]  /*4b70*/  PLOP3.LUT P6, PT, PT, PT, UP1, 0x40, 0x0 ;  /* 0x000000000000781c */ /* 0x000fe20003fce818 */
[----:B------:R1:W-:Y:S01]  /*4b80*/  LDGSTS.E.BYPASS.128 [R12+0x7000], [R4.64], P3 ;  /* 0x07000000040c7fae */ /* 0x0003e20009901c52 */
[----:B--2---:R-:W-:Y:S01]  /*4b90*/  SEL R7, RZ, 0x10, P0 ;  /* 0x00000010ff077807 */ /* 0x004fe20000000000 */
[----:B------:R-:W-:Y:S01]  /*4ba0*/  HMMA.16816.F32 R52, R164, R162, R52 ;  /* 0x000000a2a434723c */ /* 0x000fe20000001834 */
[----:B---3--:R-:W-:Y:S02]  /*4bb0*/  SEL R9, RZ, 0x10, P1 ;  /* 0x00000010ff097807 */ /* 0x008fe40000800000 */
[----:B------:R-:W-:-:S02]  /*4bc0*/  PLOP3.LUT P0, PT, PT, PT, UP1, 0x40, 0x0 ;  /* 0x000000000000781c */ /* 0x000fc40003f0e818 */
[----:B------:R-:W-:Y:S02]  /*4bd0*/  PLOP3.LUT P1, PT, PT, PT, UP1, 0x40, 0x0 ;  /* 0x000000000000781c */ /* 0x000fe40003f2e818 */
[----:B------:R-:W-:Y:S01]  /*4be0*/  SEL R10, RZ, 0x10, P2 ;  /* 0x00000010ff0a7807 */ /* 0x000fe20001000000 */
[C---:B------:R-:W-:Y:S01]  /*4bf0*/  HMMA.16816.F32 R156, R32.reuse, R158, R16 ;  /* 0x0000009e209c723c */ /* 0x040fe20000001810 */
[----:B------:R-:W-:Y:S02]  /*4c00*/  SEL R7, R7, RZ, P6 ;  /* 0x000000ff07077207 */ /* 0x000fe40003000000 */
[----:B------:R-:W-:Y:S02]  /*4c10*/  LOP3.LUT R11, R197, 0x68, RZ, 0xfc, !PT ;  /* 0x00000068c50b7812 */ /* 0x000fe400078efcff */
[----:B------:R-:W-:Y:S02]  /*4c20*/  IADD3 R6, P2, R219, UR11, RZ ;  /* 0x0000000bdb067c10 */ /* 0x000fe4000ff5e0ff */
[----:B------:R-:W-:Y:S01]  /*4c30*/  SEL R9, R9, RZ, P0 ;  /* 0x000000ff09097207 */ /* 0x000fe20000000000 */
[----:B------:R-:W-:Y:S01]  /*4c40*/  HMMA.16816.F32 R140, R32, R142, R20 ;  /* 0x0000008e208c723c */ /* 0x000fe20000001814 */
[----:B------:R-:W-:-:S02]  /*4c50*/  SEL R10, R10, RZ, P1 ;  /* 0x000000ff0a0a7207 */ /* 0x000fc40000800000 */
[----:B------:R-:W-:Y:S02]  /*4c60*/  IADD3 R8, P1, R221, UR11, RZ ;  /* 0x0000000bdd087c10 */ /* 0x000fe4000ff3e0ff */
[----:B------:R-:W-:Y:S02]  /*4c70*/  ISETP.NE.U32.AND P0, PT, R7, RZ, PT ;  /* 0x000000ff0700720c */ /* 0x000fe40003f05070 */
[----:B------:R-:W-:Y:S01]  /*4c80*/  LOP3.LUT R13, R197, 0x70, RZ, 0xfc, !PT ;  /* 0x00000070c50d7812 */ /* 0x000fe200078efcff */
[----:B------:R-:W-:Y:S01]  /*4c90*/  HMMA.16816.F32 R144, R32, R146, R24 ;  /* 0x000000922090723c */ /* 0x000fe20000001818 */
[----:B------:R-:W-:Y:S02]  /*4ca0*/  ISETP.GE.AND P3, PT, R11, UR8, PT ;  /* 0x000000080b007c0c */ /* 0x000fe4000bf66270 */
[----:B------:R-:W-:Y:S02]  /*4cb0*/  IADD3.X R7, R220, UR12, RZ, P2, !PT ;  /* 0x0000000cdc077c10 */ /* 0x000fe400097fe4ff */
[----:B------:R-:W-:-:S02]  /*4cc0*/  ISETP.NE.U32.AND P6, PT, R9, RZ, PT ;  /* 0x000000ff0900720c */ /* 0x000fc40003fc5070 */
[----:B------:R-:W-:Y:S01]  /*4cd0*/  LEA.HI R11, R203, 0x78, RZ, 0x1b ;  /* 0x00000078cb0b7811 */ /* 0x000fe200078fd8ff */
[----:B------:R2:W-:Y:S01]  /*4ce0*/  LDGSTS.E.BYPASS.128 [R12+0x8000], [R6.64], P4 ;  /* 0x08000000060c7fae */ /* 0x0005e2000a101c52 */
[----:B------:R-:W-:Y:S01]  /*4cf0*/  IADD3.X R9, R222, UR12, RZ, P1, !PT ;  /* 0x0000000cde097c10 */ /* 0x000fe20008ffe4ff */
[C---:B------:R-:W-:Y:S01]  /*4d00*/  HMMA.16816.F32 R148, R32.reuse, R150, R28 ;  /* 0x000000962094723c */ /* 0x040fe2000000181c */
[----:B------:R-:W-:Y:S02]  /*4d10*/  ISETP.GE.AND P1, PT, R13, UR8, PT ;  /* 0x000000080d007c0c */ /* 0x000fe4000bf26270 */
[----:B-1----:R-:W-:Y:S01]  /*4d20*/  SEL R5, RZ, 0x10, P3 ;  /* 0x00000010ff057807 */ /* 0x002fe20001800000 */
[----:B------:R1:W-:Y:S01]  /*4d30*/  LDGSTS.E.BYPASS.128 [R12+0x9000], [R8.64], P5 ;  /* 0x09000000080c7fae */ /* 0x0003e2000a901c52 */
[----:B------:R-:W-:Y:S01]  /*4d40*/  ISETP.GE.AND P3, PT, R11, UR8, PT ;  /* 0x000000080b007c0c */ /* 0x000fe2000bf66270 */
[----:B------:R-:W-:Y:S01]  /*4d50*/  UIADD3 UR8, UR8, -0x80, URZ ;  /* 0xffffff8008087890 */ /* 0x000fe2000fffe03f */
[----:B------:R-:W-:Y:S01]  /*4d60*/  PLOP3.LUT P5, PT, PT, PT, UP1, 0x40, 0x0 ;  /* 0x000000000000781c */ /* 0x000fe20003fae818 */
[----:B------:R-:W-:Y:S01]  /*4d70*/  HMMA.16816.F32 R160, R32, R162, R172 ;  /* 0x000000a220a0723c */ /* 0x000fe200000018ac */
[----:B------:R-:W-:-:S02]  /*4d80*/  PLOP3.LUT P4, PT, PT, PT, UP1, 0x40, 0x0 ;  /* 0x000000000000781c */ /* 0x000fc40003f8e818 */
[----:B--2---:R-:W-:Y:S02]  /*4d90*/  SEL R7, RZ, 0x10, P1 ;  /* 0x00000010ff077807 */ /* 0x004fe40000800000 */
[----:B------:R-:W-:Y:S02]  /*4da0*/  PLOP3.LUT P1, PT, PT, PT, UP1, 0x40, 0x0 ;  /* 0x000000000000781c */ /* 0x000fe40003f2e818 */
[----:B------:R-:W-:Y:S01]  /*4db0*/  SEL R5, R5, RZ, P5 ;  /* 0x000000ff05057207 */ /* 0x000fe20002800000 */
[----:B-1----:R-:W-:Y:S01]  /*4dc0*/  IMAD.U32 R9, RZ, RZ, UR12 ;  /* 0x0000000cff097e24 */ /* 0x002fe2000f8e00ff */
[----:B------:R-:W-:Y:S02]  /*4dd0*/  SEL R8, RZ, 0x10, P3 ;  /* 0x00000010ff087807 */ /* 0x000fe40001800000 */
[----:B------:R-:W-:Y:S02]  /*4de0*/  IADD3 R4, P3, R223, UR11, RZ ;  /* 0x0000000bdf047c10 */ /* 0x000fe4000ff7e0ff */
[----:B------:R-:W-:-:S02]  /*4df0*/  SEL R7, R7, RZ, P4 ;  /* 0x000000ff07077207 */ /* 0x000fc40002000000 */
[----:B------:R-:W-:Y:S02]  /*4e00*/  SEL R8, R8, RZ, P1 ;  /* 0x000000ff08087207 */ /* 0x000fe40000800000 */
[----:B------:R-:W-:Y:S02]  /*4e10*/  IADD3 R6, P1, R225, UR11, RZ ;  /* 0x0000000be1067c10 */ /* 0x000fe4000ff3e0ff */
[----:B------:R-:W-:Y:S02]  /*4e20*/  ISETP.NE.U32.AND P4, PT, R5, RZ, PT ;  /* 0x000000ff0500720c */ /* 0x000fe40003f85070 */
[----:B------:R-:W-:Y:S02]  /*4e30*/  IADD3.X R5, R224, UR12, RZ, P3, !PT ;  /* 0x0000000ce0057c10 */ /* 0x000fe40009ffe4ff */
[----:B------:R-:W-:Y:S02]  /*4e40*/  ISETP.NE.U32.AND P5, PT, R7, RZ, PT ;  /* 0x000000ff0700720c */ /* 0x000fe40003fa5070 */
[----:B------:R-:W-:Y:S01]  /*4e50*/  IADD3.X R7, R226, UR12, RZ, P1, !PT ;  /* 0x0000000ce2077c10 */ /* 0x000fe20008ffe4ff */
[----:B------:R1:W-:Y:S01]  /*4e60*/  LDGSTS.E.BYPASS.128 [R12+0xa000], [R4.64], P0 ;  /* 0x0a000000040c7fae */ /* 0x0003e20008101c52 */
[----:B------:R-:W-:-:S02]  /*4e70*/  ISETP.NE.U32.AND P2, PT, R10, RZ, PT ;  /* 0x000000ff0a00720c */ /* 0x000fc40003f45070 */
[----:B------:R-:W-:Y:S01]  /*4e80*/  ISETP.NE.U32.AND P3, PT, R8, RZ, PT ;  /* 0x000000ff0800720c */ /* 0x000fe20003f65070 */
[----:B------:R2:W-:Y:S01]  /*4e90*/  LDGSTS.E.BYPASS.128 [R12+0xb000], [R6.64], P6 ;  /* 0x0b000000060c7fae */ /* 0x0005e2000b101c52 */
[----:B------:R-:W-:-:S04]  /*4ea0*/  IMAD.U32 R8, RZ, RZ, UR11 ;  /* 0x0000000bff087e24 */ /* 0x000fc8000f8e00ff */
[----:B------:R-:W-:Y:S01]  /*4eb0*/  IMAD.WIDE R10, R229, 0x2, R8 ;  /* 0x00000002e50a7825 */ /* 0x000fe200078e0208 */
[----:B-1----:R-:W-:-:S03]  /*4ec0*/  IADD3 R4, P0, R227, UR11, RZ ;  /* 0x0000000be3047c10 */ /* 0x002fc6000ff1e0ff */
[----:B------:R-:W-:Y:S01]  /*4ed0*/  IMAD.WIDE R8, R230, 0x2, R8 ;  /* 0x00000002e6087825 */ /* 0x000fe200078e0208 */
[----:B--2---:R-:W-:Y:S01]  /*4ee0*/  IADD3 R6, P1, R231, UR11, RZ ;  /* 0x0000000be7067c10 */ /* 0x004fe2000ff3e0ff */
[----:B------:R-:W-:Y:S01]  /*4ef0*/  ULEA UR11, UP1, UR6, UR11, 0x1 ;  /* 0x0000000b060b7291 */ /* 0x000fe2000f82083f */
[----:B------:R-:W-:Y:S02]  /*4f00*/  IADD3.X R5, R228, UR12, RZ, P0, !PT ;  /* 0x0000000ce4057c10 */ /* 0x000fe400087fe4ff */
[----:B------:R-:W-:Y:S01]  /*4f10*/  IADD3.X R7, R232, UR12, RZ, P1, !PT ;  /* 0x0000000ce8077c10 */ /* 0x000fe20008ffe4ff */
[----:B------:R-:W-:Y:S01]  /*4f20*/  UIADD3.X UR12, UR12, UR10, URZ, UP1, !UPT ;  /* 0x0000000a0c0c7290 */ /* 0x000fe20008ffe43f */
[----:B------:R-:W-:Y:S01]  /*4f30*/  PLOP3.LUT P1, PT, PT, PT, UP0, 0x80, 0x0 ;  /* 0x000000000000781c */ /* 0x000fe20003f2f008 */
[----:B------:R1:W-:Y:S01]  /*4f40*/  LDGSTS.E.BYPASS.128 [R12+0xc000], [R4.64], P2 ;  /* 0x0c000000040c7fae */ /* 0x0003e20009101c52 */
[----:B------:R-:W-:-:S03]  /*4f50*/  IADD3 R195, P0, R2, 0x100, RZ ;  /* 0x0000010002c37810 */ /* 0x000fc60007f1e0ff */
[----:B------:R1:W-:Y:S02]  /*4f60*/  LDGSTS.E.BYPASS.128 [R12+0xd000], [R10.64], P4 ;  /* 0x0d0000000a0c7fae */ /* 0x0003e4000a101c52 */
[----:B------:R-:W-:Y:S02]  /*4f70*/  IMAD.X R194, RZ, RZ, R3, P0 ;  /* 0x000000ffffc27224 */ /* 0x000fe400000e0603 */
[----:B------:R1:W-:Y:S04]  /*4f80*/  LDGSTS.E.BYPASS.128 [R12+0xe000], [R8.64], P5 ;  /* 0x0e000000080c7fae */ /* 0x0003e8000a901c52 */
[----:B------:R1:W-:Y:S04]  /*4f90*/  LDGSTS.E.BYPASS.128 [R12+0xf000], [R6.64], P3 ;  /* 0x0f000000060c7fae */ /* 0x0003e80009901c52 */
[----:B------:R-:W0:Y:S01]  /*4fa0*/  LDGDEPBAR ;  /* 0x00000000000079af */ /* 0x000e220000000000 */
[----:B------:R-:W-:Y:S01]  /*4fb0*/  @!P1 CALL.REL.NOINC `(.L_x_2) ;  /* 0x0000001000009944 */ /* 0x000fe20003c00000 */
[----:B------:R-:W-:Y:S05]  /*4fc0*/  BRA `(.L_x_3) ;  /* 0xffffda1000007947 */ /* 0x000fea000383ffff */
.L_x_2:
[----:B------:R-:W-:Y:S02]  /*4fd0*/  F2FP.PACK_AB R52, R53, R52 ;  /* 0x000000343534723e */ /* 0x000fe400000000ff */
[----:B------:R-:W-:-:S02]  /*4fe0*/  F2FP.PACK_AB R162, R163, R162 ;  /* 0x000000a2a3a2723e */ /* 0x000fc400000000ff */
[----:B------:R-:W-:Y:S02]  /*4ff0*/  F2FP.PACK_AB R160, R161, R160 ;  /* 0x000000a0a1a0723e */ /* 0x000fe400000000ff */
[----:B------:R-:W-:Y:S02]  /*5000*/  F2FP.PACK_AB R150, R151, R150 ;  /* 0x000000969796723e */ /* 0x000fe400000000ff */
[----:B------:R-:W-:Y:S02]  /*5010*/  F2FP.PACK_AB R148, R149, R148 ;  /* 0x000000949594723e */ /* 0x000fe400000000ff */
[----:B------:R-:W-:Y:S02]  /*5020*/  F2FP.PACK_AB R146, R147, R146 ;  /* 0x000000929392723e */ /* 0x000fe400000000ff */
        /* <DEDUP_REMOVED lines=16> */
[----:B-1----:R-:W-:Y:S02]  /*5130*/  F2FP.PACK_AB R4, R43, R42 ;  /* 0x0000002a2b04723e */ /* 0x002fe400000000ff */
        /* <DEDUP_REMOVED lines=41> */
.L_x_1:
[----:B---3--:R-:W2:Y:S01]  /*53d0*/  LDL.LU R14, [R1] ;  /* 0x00000000010e7983 */ /* 0x008ea20000300800 */
[----:B------:R-:W-:-:S04]  /*53e0*/  DEPBAR.LE SB0, 0x0 ;  /* 0x000080000000791a */ /* 0x000fc80000000000 */
[----:B------:R-:W1:Y:S04]  /*53f0*/  S2R R11, SR_TID.X ;  /* 0x00000000000b7919 */ /* 0x000e680000002100 */
[----:B------:R-:W3:Y:S01]  /*5400*/  S2R R81, SR_TID.X ;  /* 0x0000000000517919 */ /* 0x000ee20000002100 */
[----:B-1----:R-:W-:-:S05]  /*5410*/  IMAD.SHL.U32 R12, R11, 0x8, RZ ;  /* 0x000000080b0c7824 */ /* 0x002fca00078e00ff */
[----:B------:R-:W-:Y:S01]  /*5420*/  IADD3 R10, R12, 0x1800, RZ ;  /* 0x000018000c0a7810 */ /* 0x000fe20007ffe0ff */
[----:B---3--:R-:W-:-:S03]  /*5430*/  IMAD.SHL.U32 R9, R81, 0x40, RZ ;  /* 0x0000004051097824 */ /* 0x008fc600078e00ff */
[----:B------:R-:W-:Y:S01]  /*5440*/  SHF.R.U32.HI R10, RZ, 0x4, R10 ;  /* 0x00000004ff0a7819 */ /* 0x000fe2000001160a */
[----:B------:R-:W-:Y:S01]  /*5450*/  IMAD.SHL.U32 R8, R81, 0x2, RZ ;  /* 0x0000000251087824 */ /* 0x000fe200078e00ff */
[----:B------:R-:W-:Y:S02]  /*5460*/  LOP3.LUT R9, R9, 0x300, RZ, 0xc0, !PT ;  /* 0x0000030009097812 */ /* 0x000fe400078ec0ff */
[----:B------:R-:W-:Y:S02]  /*5470*/  LOP3.LUT R10, R10, 0x1f0, RZ, 0xc0, !PT ;  /* 0x000001f00a0a7812 */ /* 0x000fe400078ec0ff */
[----:B------:R-:W-:Y:S02]  /*5480*/  LOP3.LUT R8, R9, 0x6, R8, 0xf8, !PT ;  /* 0x0000000609087812 */ /* 0x000fe400078ef808 */
[C---:B------:R-:W-:Y:S01]  /*5490*/  LOP3.LUT R9, R12.reuse, 0x7f8, RZ, 0xc0, !PT ;  /* 0x000007f80c097812 */ /* 0x040fe200078ec0ff */
[----:B------:R-:W-:Y:S01]  /*54a0*/  IMAD R77, R12, 0x2, R10 ;  /* 0x000000020c4d7824 */ /* 0x000fe200078e020a */
[----:B------:R-:W-:Y:S06]  /*54b0*/  BAR.SYNC.DEFER_BLOCKING 0x0 ;  /* 0x0000000000007b1d */ /* 0x000fec0000010000 */
[----:B------:R-:W1:Y:S01]  /*54c0*/  S2R R12, SR_TID.X ;  /* 0x00000000000c7919 */ /* 0x000e620000002100 */
[----:B------:R-:W-:-:S05]  /*54d0*/  LOP3.LUT R11, R11, 0x10, RZ, 0xc0, !PT ;  /* 0x000000100b0b7812 */ /* 0x000fca00078ec0ff */
[----:B------:R-:W-:Y:S02]  /*54e0*/  IMAD R8, R11, 0x40, R8 ;  /* 0x000000400b087824 */ /* 0x000fe400078e0208 */
[----:B------:R-:W-:Y:S01]  /*54f0*/  IMAD.U32 R11, RZ, RZ, UR17 ;  /* 0x00000011ff0b7e24 */ /* 0x000fe2000f8e00ff */
[----:B------:R-:W-:-:S03]  /*5500*/  LOP3.LUT R10, R9, 0x800, RZ, 0xfc, !PT ;  /* 0x00000800090a7812 */ /* 0x000fc600078efcff */
[----:B------:R-:W-:Y:S02]  /*5510*/  IMAD R8, R11, 0x20, R8 ;  /* 0x000000200b087824 */ /* 0x000fe400078e0208 */
[C---:B------:R-:W-:Y:S01]  /*5520*/  IMAD.SHL.U32 R11, R9.reuse, 0x2, RZ ;  /* 0x00000002090b7824 */ /* 0x040fe200078e00ff */
[----:B------:R-:W-:Y:S02]  /*5530*/  LOP3.LUT R9, R9, 0x1000, RZ, 0xfc, !PT ;  /* 0x0000100009097812 */ /* 0x000fe400078efcff */
[----:B-1----:R-:W-:-:S04]  /*5540*/  SHF.R.U32.HI R13, RZ, 0x2, R12 ;  /* 0x00000002ff0d7819 */ /* 0x002fc8000001160c */
[----:B------:R-:W-:Y:S02]  /*5550*/  LOP3.LUT R13, R13, 0x38, RZ, 0xc0, !PT ;  /* 0x000000380d0d7812 */ /* 0x000fe400078ec0ff */
[----:B------:R-:W-:Y:S02]  /*5560*/  SHF.R.U32.HI R12, RZ, 0x4, R10 ;  /* 0x00000004ff0c7819 */ /* 0x000fe4000001160a */
[----:B------:R-:W-:Y:S01]  /*5570*/  IADD3 R10, R8, 0x800, RZ ;  /* 0x00000800080a7810 */ /* 0x000fe20007ffe0ff */
[----:B------:R-:W-:Y:S01]  /*5580*/  IMAD R71, R13, 0x2, R11 ;  /* 0x000000020d477824 */ /* 0x000fe200078e020b */
[----:B------:R-:W-:Y:S02]  /*5590*/  SHF.R.U32.HI R13, RZ, 0x4, R9 ;  /* 0x00000004ff0d7819 */ /* 0x000fe40000011609 */
[----:B------:R-:W-:-:S04]  /*55a0*/  SHF.R.U32.HI R10, RZ, 0x4, R10 ;  /* 0x00000004ff0a7819 */ /* 0x000fc8000001160a */
[----:B------:R-:W-:Y:S02]  /*55b0*/  LOP3.LUT R10, R10, 0x1f0, RZ, 0xc0, !PT ;  /* 0x000001f00a0a7812 */ /* 0x000fe400078ec0ff */
[----:B------:R-:W-:-:S05]  /*55c0*/  LOP3.LUT R12, R12, 0xf0, RZ, 0xc0, !PT ;  /* 0x000000f00c0c7812 */ /* 0x000fca00078ec0ff */
[----:B------:R-:W-:Y:S01]  /*55d0*/  IMAD.IADD R73, R11, 0x1, R12 ;  /* 0x000000010b497824 */ /* 0x000fe200078e020c */
[----:B--2---:R-:W-:-:S05]  /*55e0*/  LOP3.LUT R9, R14, R8, RZ, 0xfc, !PT ;  /* 0x000000080e097212 */ /* 0x004fca00078efcff */
[----:B------:R-:W-:-:S04]  /*55f0*/  IMAD.SHL.U32 R9, R9, 0x2, RZ ;  /* 0x0000000209097824 */ /* 0x000fc800078e00ff */
[----:B------:R-:W-:Y:S01]  /*5600*/  IMAD.IADD R69, R9, 0x1, R10 ;  /* 0x0000000109457824 */ /* 0x000fe200078e020a */
[----:B------:R-:W-:-:S05]  /*5610*/  LEA.HI R67, R8, R9, RZ, 0x1c ;  /* 0x0000000908437211 */ /* 0x000fca00078fe0ff */
[----:B------:R1:W-:Y:S04]  /*5620*/  STS [R67], R104 ;  /* 0x0000006843007388 */ /* 0x0003e80000000800 */
[----:B------:R-:W-:Y:S04]  /*5630*/  STS [R69+0x1000], R106 ;  /* 0x0010006a45007388 */ /* 0x000fe80000000800 */
        /* <DEDUP_REMOVED lines=14> */
[----:B------:R-:W-:Y:S01]  /*5720*/  BAR.SYNC.DEFER_BLOCKING 0x0 ;  /* 0x0000000000007b1d */ /* 0x000fe20000010000 */
[----:B------:R-:W-:-:S05]  /*5730*/  LOP3.LUT R14, R13, 0x170, RZ, 0xc0, !PT ;  /* 0x000001700d0e7812 */ /* 0x000fca00078ec0ff */
[----:B------:R-:W-:Y:S01]  /*5740*/  IMAD.IADD R75, R11, 0x1, R14 ;  /* 0x000000010b4b7824 */ /* 0x000fe200078e020e */
[----:B------:R-:W2:Y:S04]  /*5750*/  LDS.128 R28, [R71] ;  /* 0x00000000471c7984 */ /* 0x000ea80000000c00 */
[----:B------:R-:W3:Y:S04]  /*5760*/  LDS.128 R32, [R73+0x1000] ;  /* 0x0010000049207984 */ /* 0x000ee80000000c00 */
[----:B------:R-:W4:Y:S04]  /*5770*/  LDS.128 R36, [R75+0x2000] ;  /* 0x002000004b247984 */ /* 0x000f280000000c00 */
[----:B------:R-:W5:Y:S04]  /*5780*/  LDS.128 R40, [R77+0x3000] ;  /* 0x003000004d287984 */ /* 0x000f680000000c00 */
[----:B------:R-:W-:Y:S06]  /*5790*/  BAR.SYNC.DEFER_BLOCKING 0x0 ;  /* 0x0000000000007b1d */ /* 0x000fec0000010000 */
[----:B------:R-:W-:Y:S04]  /*57a0*/  STS [R67], R96 ;  /* 0x0000006043007388 */ /* 0x000fe80000000800 */
        /* <DEDUP_REMOVED lines=15> */
[----:B------:R-:W-:Y:S06]  /*58a0*/  BAR.SYNC.DEFER_BLOCKING 0x0 ;  /* 0x0000000000007b1d */ /* 0x000fec0000010000 */
[----:B------:R-:W1:Y:S04]  /*58b0*/  LDS.128 R24, [R71] ;  /* 0x0000000047187984 */ /* 0x000e680000000c00 */
[----:B------:R-:W1:Y:S04]  /*58c0*/  LDS.128 R20, [R73+0x1000] ;  /* 0x0010000049147984 */ /* 0x000e680000000c00 */
[----:B------:R-:W1:Y:S04]  /*58d0*/  LDS.128 R12, [R75+0x2000] ;  /* 0x002000004b0c7984 */ /* 0x000e680000000c00 */
[----:B------:R-:W1:Y:S04]  /*58e0*/  LDS.128 R16, [R77+0x3000] ;  /* 0x003000004d107984 */ /* 0x000e680000000c00 */
        /* <DEDUP_REMOVED lines=14> */
[----:B------:R1:W-:Y:S04]  /*59d0*/  STS [R69+0x1180], R0 ;  /* 0x0011800045007388 */ /* 0x0003e80000000800 */
[----:B------:R1:W-:Y:S04]  /*59e0*/  STS [R67+0x1c0], R52 ;  /* 0x0001c03443007388 */ /* 0x0003e80000000800 */
[----:B------:R1:W-:Y:S04]  /*59f0*/  STS [R69+0x11c0], R54 ;  /* 0x0011c03645007388 */ /* 0x0003e80000000800 */
[----:B------:R-:W-:Y:S01]  /*5a00*/  BAR.SYNC.DEFER_BLOCKING 0x0 ;  /* 0x0000000000007b1d */ /* 0x000fe20000010000 */
[----:B------:R-:W-:-:S05]  /*5a10*/  UIADD3 UR4, -UR16, URZ, URZ ;  /* 0x0000003f10047290 */ /* 0x000fca000fffe13f */
[----:B------:R-:W1:Y:S04]  /*5a20*/  LDS.128 R48, [R71] ;  /* 0x0000000047307984 */ /* 0x000e680000000c00 */
[----:B------:R-:W1:Y:S04]  /*5a30*/  LDS.128 R44, [R73+0x1000] ;  /* 0x00100000492c7984 */ /* 0x000e680000000c00 */
[----:B------:R-:W1:Y:S04]  /*5a40*/  LDS.128 R8, [R75+0x2000] ;  /* 0x002000004b087984 */ /* 0x000e680000000c00 */
[----:B------:R-:W1:Y:S04]  /*5a50*/  LDS.128 R4, [R77+0x3000] ;  /* 0x003000004d047984 */ /* 0x000e680000000c00 */
[----:B------:R-:W-:Y:S01]  /*5a60*/  BAR.SYNC.DEFER_BLOCKING 0x0 ;  /* 0x0000000000007b1d */ /* 0x000fe20000010000 */
[----:B------:R-:W-:-:S05]  /*5a70*/  UIMAD UR4, UR14, UR4, UR15 ;  /* 0x000000040e0472a4 */ /* 0x000fca000f8e020f */
[----:B------:R-:W1:Y:S01]  /*5a80*/  S2R R57, SR_TID.X ;  /* 0x0000000000397919 */ /* 0x000e620000002100 */
[----:B------:R-:W-:-:S04]  /*5a90*/  ULEA UR4, UR13, UR4, 0x3 ;  /* 0x000000040d047291 */ /* 0x000fc8000f8e183f */
[----:B------:R-:W-:Y:S01]  /*5aa0*/  USHF.L.U32 UR4, UR4, 0x7, URZ ;  /* 0x0000000704047899 */ /* 0x000fe2000800063f */
        /* <DEDUP_REMOVED lines=10> */
[----:B------:R-:W-:Y:S01]  /*5b50*/  STS [R67+0x140], R144 ;  /* 0x0001409043007388 */ /* 0x000fe20000000800 */
[----:B-1----:R-:W-:-:S03]  /*5b60*/  IMAD.U32 R104, RZ, RZ, UR4 ;  /* 0x00000004ff687e24 */ /* 0x002fc6000f8e00ff */
[----:B------:R-:W-:Y:S04]  /*5b70*/  STS [R69+0x1140], R146 ;  /* 0x0011409245007388 */ /* 0x000fe80000000800 */
[----:B------:R-:W-:Y:S04]  /*5b80*/  STS [R67+0x180], R148 ;  /* 0x0001809443007388 */ /* 0x000fe80000000800 */
[----:B------:R-:W-:Y:S04]  /*5b90*/  STS [R69+0x1180], R150 ;  /* 0x0011809645007388 */ /* 0x000fe80000000800 */
[----:B------:R-:W-:Y:S04]  /*5ba0*/  STS [R67+0x1c0], R160 ;  /* 0x0001c0a043007388 */ /* 0x000fe80000000800 */
[----:B------:R-:W-:Y:S01]  /*5bb0*/  STS [R69+0x11c0], R162 ;  /* 0x0011c0a245007388 */ /* 0x000fe20000000800 */
[----:B------:R-:W-:-:S03]  /*5bc0*/  LOP3.LUT R55, R104, 0x8, R197, 0xfe, !PT ;  /* 0x0000000868377812 */ /* 0x000fc600078efec5 */
[----:B------:R-:W-:Y:S01]  /*5bd0*/  BAR.SYNC.DEFER_BLOCKING 0x0 ;  /* 0x0000000000007b1d */ /* 0x000fe20000010000 */
[C-C-:B------:R-:W-:Y:S02]  /*5be0*/  LOP3.LUT R0, R104.reuse, 0x10, R197.reuse, 0xfe, !PT ;  /* 0x0000001068007812 */ /* 0x140fe400078efec5 */
[C-C-:B------:R-:W-:Y:S02]  /*5bf0*/  LOP3.LUT R58, R104.reuse, 0x20, R197.reuse, 0xfe, !PT ;  /* 0x00000020683a7812 */ /* 0x140fe400078efec5 */
[C-C-:B------:R-:W-:Y:S01]  /*5c00*/  LOP3.LUT R59, R104.reuse, 0x28, R197.reuse, 0xfe, !PT ;  /* 0x00000028683b7812 */ /* 0x140fe200078efec5 */
[----:B------:R-:W1:Y:S01]  /*5c10*/  S2R R83, SR_TID.X ;  /* 0x0000000000537919 */ /* 0x000e620000002100 */
[C-C-:B------:R-:W-:Y:S02]  /*5c20*/  LOP3.LUT R60, R104.reuse, 0x30, R197.reuse, 0xfe, !PT ;  /* 0x00000030683c7812 */ /* 0x140fe400078efec5 */
[C-C-:B------:R-:W-:Y:S02]  /*5c30*/  LOP3.LUT R61, R104.reuse, 0x40, R197.reuse, 0xfe, !PT ;  /* 0x00000040683d7812 */ /* 0x140fe400078efec5 */
[----:B------:R-:W-:-:S02]  /*5c40*/  LOP3.LUT R62, R104, 0x48, R197, 0xfe, !PT ;  /* 0x00000048683e7812 */ /* 0x000fc400078efec5 */
[C-C-:B------:R-:W-:Y:S02]  /*5c50*/  LOP3.LUT R63, R104.reuse, 0x50, R197.reuse, 0xfe, !PT ;  /* 0x00000050683f7812 */ /* 0x140fe400078efec5 */
[C-C-:B------:R-:W-:Y:S02]  /*5c60*/  LOP3.LUT R64, R104.reuse, 0x60, R197.reuse, 0xfe, !PT ;  /* 0x0000006068407812 */ /* 0x140fe400078efec5 */
[C-C-:B------:R-:W-:Y:S02]  /*5c70*/  LOP3.LUT R65, R104.reuse, 0x68, R197.reuse, 0xfe, !PT ;  /* 0x0000006868417812 */ /* 0x140fe400078efec5 */
[----:B------:R-:W-:Y:S02]  /*5c80*/  LEA.HI R57, R57, 0x18, RZ, 0x1b ;  /* 0x0000001839397811 */ /* 0x000fe400078fd8ff */
[----:B------:R-:W-:Y:S02]  /*5c90*/  LOP3.LUT R66, R104, 0x70, R197, 0xfe, !PT ;  /* 0x0000007068427812 */ /* 0x000fe400078efec5 */
[----:B------:R-:W-:-:S02]  /*5ca0*/  LOP3.LUT R197, R197, UR4, RZ, 0xfc, !PT ;  /* 0x00000004c5c57c12 */ /* 0x000fc4000f8efcff */
[----:B------:R-:W-:Y:S01]  /*5cb0*/  ISETP.GE.AND P0, PT, R198, c[0x0][0x178], PT ;  /* 0x00005e00c6007a0c */ /* 0x000fe20003f06270 */
[----:B------:R-:W-:Y:S01]  /*5cc0*/  IMAD.MOV.U32 R79, RZ, RZ, 0x2 ;  /* 0x00000002ff4f7424 */ /* 0x000fe200078e00ff */
[----:B------:R-:W-:Y:S01]  /*5cd0*/  IADD3 R2, R57, UR4, RZ ;  /* 0x0000000439027c10 */ /* 0x000fe2000fffe0ff */
[C---:B------:R-:W-:Y:S01]  /*5ce0*/  IMAD R3, R197.reuse, c[0x0][0x188], RZ ;  /* 0x00006200c5037a24 */ /* 0x040fe200078e02ff */
[----:B------:R-:W-:Y:S01]  /*5cf0*/  ISETP.LT.AND P1, PT, R197, 0x1, !P0 ;  /* 0x00000001c500780c */ /* 0x000fe20004721270 */
[C---:B------:R-:W-:Y:S01]  /*5d00*/  IMAD R52, R55.reuse, c[0x0][0x188], RZ ;  /* 0x0000620037347a24 */ /* 0x040fe200078e02ff */
[----:B------:R-:W-:Y:S01]  /*5d10*/  ISETP.LT.AND P4, PT, R2, 0x1, !P0 ;  /* 0x000000010200780c */ /* 0x000fe20004781270 */
[----:B------:R-:W-:Y:S01]  /*5d20*/  IMAD R54, R0, c[0x0][0x188], RZ ;  /* 0x0000620000367a24 */ /* 0x000fe200078e02ff */
[----:B------:R-:W-:Y:S01]  /*5d30*/  ISETP.LT.AND P2, PT, R55, 0x1, !P0 ;  /* 0x000000013700780c */ /* 0x000fe20004741270 */
[----:B------:R-:W-:Y:S01]  /*5d40*/  IMAD R56, R2, c[0x0][0x188], RZ ;  /* 0x0000620002387a24 */ /* 0x000fe200078e02ff */
[----:B------:R-:W-:Y:S01]  /*5d50*/  ISETP.LT.AND P3, PT, R0, 0x1, !P0 ;  /* 0x000000010000780c */ /* 0x000fe20004761270 */
[-C--:B------:R-:W-:Y:S01]  /*5d60*/  IMAD.WIDE R2, R3, R79.reuse, c[0x0][0x170] ;  /* 0x00005c0003027625 */ /* 0x080fe200078e024f */
[----:B------:R-:W5:Y:S03]  /*5d70*/  LDS.128 R68, [R71] ;  /* 0x0000000047447984 */ /* 0x000f660000000c00 */
[----:B------:R-:W-:-:S04]  /*5d80*/  IMAD.WIDE R52, R52, R79, c[0x0][0x170] ;  /* 0x00005c0034347625 */ /* 0x000fc800078e024f */
[----:B------:R-:W-:-:S04]  /*5d90*/  IMAD.WIDE R54, R54, R79, c[0x0][0x170] ;  /* 0x00005c0036367625 */ /* 0x000fc800078e024f */
[----:B------:R-:W-:-:S04]  /*5da0*/  IMAD.WIDE R56, R56, R79, c[0x0][0x170] ;  /* 0x00005c0038387625 */ /* 0x000fc800078e024f */
[----:B------:R-:W-:-:S04]  /*5db0*/  IMAD.WIDE R2, R198, 0x2, R2 ;  /* 0x00000002c6027825 */ /* 0x000fc800078e0202 */
[C---:B------:R-:W-:Y:S01]  /*5dc0*/  IMAD.WIDE R52, R198.reuse, 0x2, R52 ;  /* 0x00000002c6347825 */ /* 0x040fe200078e0234 */
[----:B--2---:R2:W-:Y:S03]  /*5dd0*/  @P1 STG.E.128 [R2.64], R28 ;  /* 0x0000001c02001986 */ /* 0x0045e6000c101d12 */
[C---:B------:R-:W-:Y:S01]  /*5de0*/  IMAD.WIDE R54, R198.reuse, 0x2, R54 ;  /* 0x00000002c6367825 */ /* 0x040fe200078e0236 */
[----:B---3--:R3:W-:Y:S03]  /*5df0*/  @P2 STG.E.128 [R52.64], R32 ;  /* 0x0000002034002986 */ /* 0x0087e6000c101d12 */
[----:B------:R-:W-:Y:S01]  /*5e00*/  IMAD.WIDE R56, R198, 0x2, R56 ;  /* 0x00000002c6387825 */ /* 0x000fe200078e0238 */
[----:B----4-:R4:W-:Y:S01]  /*5e10*/  @P3 STG.E.128 [R54.64], R36 ;  /* 0x0000002436003986 */ /* 0x0109e2000c101d12 */
[----:B-1----:R-:W-:-:S03]  /*5e20*/  LEA.HI R83, R83, 0x38, RZ, 0x1b ;  /* 0x0000003853537811 */ /* 0x002fc600078fd8ff */
[----:B-----5:R-:W-:Y:S01]  /*5e30*/  @P4 STG.E.128 [R56.64], R40 ;  /* 0x0000002838004986 */ /* 0x020fe2000c101d12 */
[----:B------:R-:W-:-:S03]  /*5e40*/  ISETP.LT.AND P1, PT, R58, 0x1, !P0 ;  /* 0x000000013a00780c */ /* 0x000fc60004721270 */
[----:B------:R-:W1:Y:S01]  /*5e50*/  LDS.128 R40, [R73+0x1000] ;  /* 0x0010000049287984 */ /* 0x000e620000000c00 */
[----:B------:R-:W-:Y:S01]  /*5e60*/  IADD3 R0, R83, UR4, RZ ;  /* 0x0000000453007c10 */ /* 0x000fe2000fffe0ff */
[----:B------:R-:W-:Y:S02]  /*5e70*/  IMAD R58, R58, c[0x0][0x188], RZ ;  /* 0x000062003a3a7a24 */ /* 0x000fe400078e02ff */
[----:B------:R-:W5:Y:S01]  /*5e80*/  LDS.128 R52, [R75+0x2000] ;  /* 0x002000004b347984 */ /* 0x000f620000000c00 */
[C---:B------:R-:W-:Y:S01]  /*5e90*/  ISETP.LT.AND P2, PT, R59.reuse, 0x1, !P0 ;  /* 0x000000013b00780c */ /* 0x040fe20004741270 */
[----:B------:R-:W-:Y:S01]  /*5ea0*/  IMAD R59, R59, c[0x0][0x188], RZ ;  /* 0x000062003b3b7a24 */ /* 0x000fe200078e02ff */
[----:B------:R-:W-:Y:S01]  /*5eb0*/  ISETP.LT.AND P4, PT, R0, 0x1, !P0 ;  /* 0x000000010000780c */ /* 0x000fe20004781270 */
[----:B--2---:R-:W-:Y:S02]  /*5ec0*/  IMAD R30, R60, c[0x0][0x188], RZ ;  /* 0x000062003c1e7a24 */ /* 0x004fe400078e02ff */
[----:B------:R-:W-:Y:S01]  /*5ed0*/  IMAD.WIDE R2, R58, R79, c[0x0][0x170] ;  /* 0x00005c003a027625 */ /* 0x000fe200078e024f */
[----:B------:R-:W-:-:S02]  /*5ee0*/  ISETP.LT.AND P3, PT, R60, 0x1, !P0 ;  /* 0x000000013c00780c */ /* 0x000fc40004761270 */
[----:B------:R-:W-:Y:S01]  /*5ef0*/  ISETP.LT.AND P6, PT, R62, 0x1, !P0 ;  /* 0x000000013e00780c */ /* 0x000fe200047c1270 */
[----:B------:R-:W-:Y:S02]  /*5f00*/  IMAD R0, R0, c[0x0][0x188], RZ ;  /* 0x0000620000007a24 */ /* 0x000fe400078e02ff */
[C---:B---3--:R-:W-:Y:S01]  /*5f10*/  IMAD R34, R61.reuse, c[0x0][0x188], RZ ;  /* 0x000062003d227a24 */ /* 0x048fe200078e02ff */
[----:B------:R-:W-:Y:S01]  /*5f20*/  ISETP.LT.AND P5, PT, R61, 0x1, !P0 ;  /* 0x000000013d00780c */ /* 0x000fe200047a1270 */
[----:B------:R-:W-:Y:S02]  /*5f30*/  IMAD R62, R62, c[0x0][0x188], RZ ;  /* 0x000062003e3e7a24 */ /* 0x000fe400078e02ff */
[----:B------:R-:W-:Y:S01]  /*5f40*/  IMAD.WIDE R28, R59, R79, c[0x0][0x170] ;  /* 0x00005c003b1c7625 */ /* 0x000fe200078e024f */
[----:B------:R-:W-:-:S03]  /*5f50*/  LEA.HI R83, R81, 0x58, RZ, 0x1b ;  /* 0x0000005851537811 */ /* 0x000fc600078fd8ff */
[----:B------:R-:W-:-:S04]  /*5f60*/  IMAD.WIDE R30, R30, R79, c[0x0][0x170] ;  /* 0x00005c001e1e7625 */ /* 0x000fc800078e024f */
[----:B------:R-:W-:-:S04]  /*5f70*/  IMAD.WIDE R32, R0, R79, c[0x0][0x170] ;  /* 0x00005c0000207625 */ /* 0x000fc800078e024f */
[----:B------:R-:W-:-:S04]  /*5f80*/  IMAD.WIDE R34, R34, R79, c[0x0][0x170] ;  /* 0x00005c0022227625 */ /* 0x000fc800078e024f */
[----:B----4-:R-:W-:-:S04]  /*5f90*/  IMAD.WIDE R36, R198, 0x2, R2 ;  /* 0x00000002c6247825 */ /* 0x010fc800078e0202 */
[----:B------:R-:W-:Y:S01]  /*5fa0*/  IMAD.WIDE R2, R62, R79, c[0x0][0x170] ;  /* 0x00005c003e027625 */ /* 0x000fe200078e024f */
[----:B------:R-:W-:-:S03]  /*5fb0*/  IADD3 R0, R83, UR4, RZ ;  /* 0x0000000453007c10 */ /* 0x000fc6000fffe0ff */
[C---:B------:R-:W-:Y:S01]  /*5fc0*/  IMAD.WIDE R28, R198.reuse, 0x2, R28 ;  /* 0x00000002c61c7825 */ /* 0x040fe200078e021c */
[----:B------:R2:W-:Y:S03]  /*5fd0*/  @P1 STG.E.128 [R36.64], R24 ;  /* 0x0000001824001986 */ /* 0x0005e6000c101d12 */
[C---:B------:R-:W-:Y:S01]  /*5fe0*/  IMAD.WIDE R30, R198.reuse, 0x2, R30 ;  /* 0x00000002c61e7825 */ /* 0x040fe200078e021e */
[----:B------:R-:W-:Y:S03]  /*5ff0*/  @P2 STG.E.128 [R28.64], R20 ;  /* 0x000000141c002986 */ /* 0x000fe6000c101d12 */
[----:B------:R-:W-:Y:S01]  /*6000*/  IMAD.WIDE R32, R198, 0x2, R32 ;  /* 0x00000002c6207825 */ /* 0x000fe200078e0220 */
[----:B------:R-:W-:-:S03]  /*6010*/  LEA.HI R81, R81, 0x78, RZ, 0x1b ;  /* 0x0000007851517811 */ /* 0x000fc600078fd8ff */
[C---:B------:R-:W-:Y:S01]  /*6020*/  IMAD.WIDE R34, R198.reuse, 0x2, R34 ;  /* 0x00000002c6227825 */ /* 0x040fe200078e0222 */
[C---:B------:R-:W-:Y:S01]  /*6030*/  ISETP.LT.AND P1, PT, R63.reuse, 0x1, !P0 ;  /* 0x000000013f00780c */ /* 0x040fe20004721270 */
[----:B------:R3:W-:Y:S02]  /*6040*/  @P3 STG.E.128 [R30.64], R12 ;  /* 0x0000000c1e003986 */ /* 0x0007e4000c101d12 */
[----:B------:R-:W-:Y:S01]  /*6050*/  IMAD.WIDE R2, R198, 0x2, R2 ;  /* 0x00000002c6027825 */ /* 0x000fe200078e0202 */
[C---:B------:R-:W-:Y:S01]  /*6060*/  ISETP.LT.AND P2, PT, R0.reuse, 0x1, !P0 ;  /* 0x000000010000780c */ /* 0x040fe20004741270 */
[----:B------:R4:W-:Y:S02]  /*6070*/  @P4 STG.E.128 [R32.64], R16 ;  /* 0x0000001020004986 */ /* 0x0009e4000c101d12 */
[----:B------:R-:W-:Y:S02]  /*6080*/  IMAD R63, R63, c[0x0][0x188], RZ ;  /* 0x000062003f3f7a24 */ /* 0x000fe400078e02ff */
[----:B------:R-:W-:Y:S01]  /*6090*/  IMAD R0, R0, c[0x0][0x188], RZ ;  /* 0x0000620000007a24 */ /* 0x000fe200078e02ff */
[----:B------:R-:W-:Y:S01]  /*60a0*/  @P5 STG.E.128 [R34.64], R48 ;  /* 0x0000003022005986 */ /* 0x000fe2000c101d12 */
[----:B--2---:R-:W-:-:S02]  /*60b0*/  IADD3 R24, R81, UR4, RZ ;  /* 0x0000000451187c10 */ /* 0x004fc4000fffe0ff */
[C---:B------:R-:W-:Y:S01]  /*60c0*/  ISETP.LT.AND P3, PT, R64.reuse, 0x1, !P0 ;  /* 0x000000014000780c */ /* 0x040fe20004761270 */
[----:B------:R2:W-:Y:S01]  /*60d0*/  @P6 STG.E.128 [R2.64], R44 ;  /* 0x0000002c02006986 */ /* 0x0005e2000c101d12 */
[----:B------:R-:W-:Y:S01]  /*60e0*/  ISETP.LT.AND P4, PT, R65, 0x1, !P0 ;  /* 0x000000014100780c */ /* 0x000fe20004781270 */
[----:B---3--:R-:W-:Y:S01]  /*60f0*/  IMAD R14, R64, c[0x0][0x188], RZ ;  /* 0x00006200400e7a24 */ /* 0x008fe200078e02ff */
[----:B------:R-:W-:Y:S01]  /*6100*/  ISETP.LT.AND P5, PT, R66, 0x1, !P0 ;  /* 0x000000014200780c */ /* 0x000fe200047a1270 */
[----:B------:R-:W-:-:S04]  /*6110*/  IMAD.WIDE R12, R0, R79, c[0x0][0x170] ;  /* 0x00005c00000c7625 */ /* 0x000fc800078e024f */
[----:B----4-:R-:W-:Y:S02]  /*6120*/  IMAD R16, R65, c[0x0][0x188], RZ ;  /* 0x0000620041107a24 */ /* 0x010fe400078e02ff */
[----:B------:R-:W-:Y:S01]  /*6130*/  IMAD R18, R66, c[0x0][0x188], RZ ;  /* 0x0000620042127a24 */ /* 0x000fe200078e02ff */
[----:B------:R-:W-:Y:S01]  /*6140*/  ISETP.LT.AND P0, PT, R24, 0x1, !P0 ;  /* 0x000000011800780c */ /* 0x000fe20004701270 */
[----:B------:R-:W-:-:S04]  /*6150*/  IMAD.WIDE R14, R14, R79, c[0x0][0x170] ;  /* 0x00005c000e0e7625 */ /* 0x000fc800078e024f */
[----:B--2---:R-:W-:-:S04]  /*6160*/  IMAD.WIDE R2, R63, R79, c[0x0][0x170] ;  /* 0x00005c003f027625 */ /* 0x004fc800078e024f */
[----:B------:R-:W-:-:S04]  /*6170*/  IMAD.WIDE R16, R16, R79, c[0x0][0x170] ;  /* 0x00005c0010107625 */ /* 0x000fc800078e024f */
[----:B------:R-:W-:-:S04]  /*6180*/  IMAD.WIDE R18, R18, R79, c[0x0][0x170] ;  /* 0x00005c0012127625 */ /* 0x000fc800078e024f */
[----:B------:R-:W-:-:S04]  /*6190*/  IMAD.WIDE R2, R198, 0x2, R2 ;  /* 0x00000002c6027825 */ /* 0x000fc800078e0202 */
[C---:B------:R-:W-:Y:S01]  /*61a0*/  IMAD.WIDE R12, R198.reuse, 0x2, R12 ;  /* 0x00000002c60c7825 */ /* 0x040fe200078e020c */
[----:B------:R2:W-:Y:S03]  /*61b0*/  @P1 STG.E.128 [R2.64], R8 ;  /* 0x0000000802001986 */ /* 0x0005e6000c101d12 */
[C---:B------:R-:W-:Y:S01]  /*61c0*/  IMAD.WIDE R14, R198.reuse, 0x2, R14 ;  /* 0x00000002c60e7825 */ /* 0x040fe200078e020e */
[----:B------:R2:W-:Y:S03]  /*61d0*/  @P2 STG.E.128 [R12.64], R4 ;  /* 0x000000040c002986 */ /* 0x0005e6000c101d12 */
[C---:B------:R-:W-:Y:S01]  /*61e0*/  IMAD.WIDE R16, R198.reuse, 0x2, R16 ;  /* 0x00000002c6107825 */ /* 0x040fe200078e0210 */
[----:B------:R2:W-:Y:S03]  /*61f0*/  @P3 STG.E.128 [R14.64], R68 ;  /* 0x000000440e003986 */ /* 0x0005e6000c101d12 */
[----:B------:R-:W-:Y:S01]  /*6200*/  IMAD.WIDE R18, R198, 0x2, R18 ;  /* 0x00000002c6127825 */ /* 0x000fe200078e0212 */
[----:B-1----:R2:W-:Y:S04]  /*6210*/  @P4 STG.E.128 [R16.64], R40 ;  /* 0x0000002810004986 */ /* 0x0025e8000c101d12 */
[----:B-----5:R2:W-:Y:S01]  /*6220*/  @P5 STG.E.128 [R18.64], R52 ;  /* 0x0000003412005986 */ /* 0x0205e2000c101d12 */
[----:B------:R-:W-:Y:S05]  /*6230*/  @!P0 EXIT ;  /* 0x000000000000894d */ /* 0x000fea0003800000 */
[----:B--2---:R-:W1:Y:S01]  /*6240*/  LDS.128 R4, [R77+0x3000] ;  /* 0x003000004d047984 */ /* 0x004e620000000c00 */
[----:B------:R-:W-:-:S04]  /*6250*/  IMAD R2, R24, c[0x0][0x188], RZ ;  /* 0x0000620018027a24 */ /* 0x000fc800078e02ff */
[----:B------:R-:W-:-:S06]  /*6260*/  IMAD.WIDE R2, R2, R79, c[0x0][0x170] ;  /* 0x00005c0002027625 */ /* 0x000fcc00078e024f */
[----:B------:R-:W-:-:S05]  /*6270*/  IMAD.WIDE R2, R198, 0x2, R2 ;  /* 0x00000002c6027825 */ /* 0x000fca00078e0202 */
[----:B-1----:R-:W-:Y:S01]  /*6280*/  STG.E.128 [R2.64], R4 ;  /* 0x0000000402007986 */ /* 0x002fe2000c101d12 */
[----:B------:R-:W-:Y:S05]  /*6290*/  EXIT ;  /* 0x000000000000794d */ /* 0x000fea0003800000 */
.L_x_4:
[----:B------:R-:W-:-:S00]  /*62a0*/  BRA `(.L_x_4) ;  /* 0xfffffff000007947 */ /* 0x000fc0000383ffff */
[----:B------:R-:W-:-:S00]  /*62b0*/  NOP ;  /* 0x0000000000007918 */ /* 0x000fc00000000000 */
        /* <DEDUP_REMOVED lines=12> */
.L_x_5:


//--------------------- .nv.shared.matmul_kernel  --------------------------
	.section	.nv.shared.matmul_kernel,"aw",@nobits
	.sectionflags	@""
	.align	16
